//
// Generated by NVIDIA NVVM Compiler
//
// Compiler Build ID: CL-36424714
// Cuda compilation tools, release 13.0, V13.0.88
// Based on NVVM 20.0.0
//

.version 9.0
.target sm_100
.address_size 64

	// .globl	_Z2bsPfS_S_i

.visible .entry _Z2bsPfS_S_i(
	.param .u64 .ptr .align 1 _Z2bsPfS_S_i_param_0,
	.param .u64 .ptr .align 1 _Z2bsPfS_S_i_param_1,
	.param .u64 .ptr .align 1 _Z2bsPfS_S_i_param_2,
	.param .u32 _Z2bsPfS_S_i_param_3
)
{
	.reg .pred 	%p<7>;
	.reg .b32 	%r<16>;
	.reg .b32 	%f<133>;
	.reg .b64 	%rd<11>;

	ld.param.u64 	%rd1, [_Z2bsPfS_S_i_param_0];
	ld.param.u64 	%rd2, [_Z2bsPfS_S_i_param_1];
	ld.param.u64 	%rd3, [_Z2bsPfS_S_i_param_2];
	ld.param.u32 	%r2, [_Z2bsPfS_S_i_param_3];
	mov.u32 	%r3, %ctaid.x;
	mov.u32 	%r4, %ntid.x;
	mov.u32 	%r5, %tid.x;
	mad.lo.s32 	%r1, %r3, %r4, %r5;
	setp.ge.s32 	%p1, %r1, %r2;
	@%p1 bra 	$L__BB0_2;
	cvta.to.global.u64 	%rd4, %rd1;
	cvta.to.global.u64 	%rd5, %rd3;
	cvta.to.global.u64 	%rd6, %rd2;
	mul.wide.s32 	%rd7, %r1, 4;
	add.s64 	%rd8, %rd4, %rd7;
	ld.global.f32 	%f1, [%rd8];
	mov.f32 	%f2, 0f3F800000;
	sub.f32 	%f3, %f2, %f1;
	mul.f32 	%f4, %f3, 0f42C80000;
	fma.rn.f32 	%f5, %f1, 0f41200000, %f4;
	fma.rn.f32 	%f6, %f3, 0f41200000, %f1;
	mul.f32 	%f7, %f3, 0f3D4CCCCD;
	fma.rn.f32 	%f8, %f1, 0f3C23D70A, %f7;
	mul.f32 	%f9, %f3, 0f3DCCCCCD;
	fma.rn.f32 	%f10, %f1, 0f3C23D70A, %f9;
	sqrt.rn.f32 	%f11, %f6;
	mul.f32 	%f12, %f11, %f10;
	div.rn.f32 	%f13, %f5, %f5;
	mov.b32 	%r6, %f13;
	add.s32 	%r7, %r6, -1059760811;
	and.b32  	%r8, %r7, -8388608;
	sub.s32 	%r9, %r6, %r8;
	mov.b32 	%f14, %r9;
	cvt.rn.f32.s32 	%f15, %r8;
	fma.rn.f32 	%f16, %f15, 0f34000000, 0f00000000;
	add.f32 	%f17, %f14, 0fBF800000;
	fma.rn.f32 	%f18, %f17, 0fBE055027, 0f3E1039F6;
	fma.rn.f32 	%f19, %f18, %f17, 0fBDF8CDCC;
	fma.rn.f32 	%f20, %f19, %f17, 0f3E0F2955;
	fma.rn.f32 	%f21, %f20, %f17, 0fBE2AD8B9;
	fma.rn.f32 	%f22, %f21, %f17, 0f3E4CED0B;
	fma.rn.f32 	%f23, %f22, %f17, 0fBE7FFF22;
	fma.rn.f32 	%f24, %f23, %f17, 0f3EAAAA78;
	fma.rn.f32 	%f25, %f24, %f17, 0fBF000000;
	mul.f32 	%f26, %f17, %f25;
	fma.rn.f32 	%f27, %f26, %f17, %f17;
	fma.rn.f32 	%f28, %f16, 0f3F317218, %f27;
	setp.gt.u32 	%p2, %r6, 2139095039;
	fma.rn.f32 	%f29, %f13, 0f7F800000, 0f7F800000;
	selp.f32 	%f30, %f29, %f28, %p2;
	mul.f32 	%f31, %f10, %f10;
	fma.rn.f32 	%f32, %f31, 0f3F000000, %f8;
	fma.rn.f32 	%f33, %f6, %f32, %f30;
	div.rn.f32 	%f34, %f33, %f12;
	sub.f32 	%f35, %f34, %f12;
	neg.f32 	%f36, %f8;
	mul.f32 	%f37, %f6, %f36;
	fma.rn.f32 	%f38, %f37, 0f3BBB989D, 0f3F000000;
	cvt.sat.f32.f32 	%f39, %f38;
	mov.f32 	%f40, 0f4B400001;
	mov.f32 	%f41, 0f437C0000;
	fma.rm.f32 	%f42, %f39, %f41, %f40;
	add.f32 	%f43, %f42, 0fCB40007F;
	neg.f32 	%f44, %f43;
	fma.rn.f32 	%f45, %f37, 0f3FB8AA3B, %f44;
	fma.rn.f32 	%f46, %f37, 0f32A57060, %f45;
	mov.b32 	%r10, %f42;
	shl.b32 	%r11, %r10, 23;
	mov.b32 	%f47, %r11;
	ex2.approx.ftz.f32 	%f48, %f46;
	mul.f32 	%f49, %f48, %f47;
	mul.f32 	%f50, %f5, %f49;
	abs.f32 	%f51, %f34;
	fma.rn.f32 	%f52, %f51, 0f3E6D3389, 0f3F800000;
	rcp.rn.f32 	%f53, %f52;
	neg.f32 	%f54, %f34;
	mul.f32 	%f55, %f34, %f34;
	mul.f32 	%f56, %f55, 0fBF000000;
	fma.rn.f32 	%f57, %f56, 0f3BBB989D, 0f3F000000;
	cvt.sat.f32.f32 	%f58, %f57;
	fma.rm.f32 	%f59, %f58, %f41, %f40;
	add.f32 	%f60, %f59, 0fCB40007F;
	neg.f32 	%f61, %f60;
	fma.rn.f32 	%f62, %f56, 0f3FB8AA3B, %f61;
	fma.rn.f32 	%f63, %f56, 0f32A57060, %f62;
	mov.b32 	%r12, %f59;
	shl.b32 	%r13, %r12, 23;
	mov.b32 	%f64, %r13;
	ex2.approx.ftz.f32 	%f65, %f63;
	mul.f32 	%f66, %f65, %f64;
	mul.f32 	%f67, %f66, 0f3ECC422A;
	mul.f32 	%f68, %f53, %f67;
	fma.rn.f32 	%f69, %f53, 0f3FAA466F, 0fBFE91EEA;
	fma.rn.f32 	%f70, %f53, %f69, 0f3FE40778;
	fma.rn.f32 	%f71, %f53, %f70, 0fBEB68F87;
	fma.rn.f32 	%f72, %f53, %f71, 0f3EA385FA;
	mul.f32 	%f73, %f68, %f72;
	sub.f32 	%f74, %f2, %f73;
	setp.lt.f32 	%p3, %f34, 0f00000000;
	sub.f32 	%f75, %f2, %f74;
	selp.f32 	%f76, %f75, %f74, %p3;
	abs.f32 	%f77, %f35;
	fma.rn.f32 	%f78, %f77, 0f3E6D3389, 0f3F800000;
	rcp.rn.f32 	%f79, %f78;
	neg.f32 	%f80, %f35;
	mul.f32 	%f81, %f35, %f35;
	mul.f32 	%f82, %f81, 0fBF000000;
	fma.rn.f32 	%f83, %f82, 0f3BBB989D, 0f3F000000;
	cvt.sat.f32.f32 	%f84, %f83;
	fma.rm.f32 	%f85, %f84, %f41, %f40;
	add.f32 	%f86, %f85, 0fCB40007F;
	neg.f32 	%f87, %f86;
	fma.rn.f32 	%f88, %f82, 0f3FB8AA3B, %f87;
	fma.rn.f32 	%f89, %f82, 0f32A57060, %f88;
	mov.b32 	%r14, %f85;
	shl.b32 	%r15, %r14, 23;
	mov.b32 	%f90, %r15;
	ex2.approx.ftz.f32 	%f91, %f89;
	mul.f32 	%f92, %f91, %f90;
	mul.f32 	%f93, %f92, 0f3ECC422A;
	mul.f32 	%f94, %f79, %f93;
	fma.rn.f32 	%f95, %f79, 0f3FAA466F, 0fBFE91EEA;
	fma.rn.f32 	%f96, %f79, %f95, 0f3FE40778;
	fma.rn.f32 	%f97, %f79, %f96, 0fBEB68F87;
	fma.rn.f32 	%f98, %f79, %f97, 0f3EA385FA;
	mul.f32 	%f99, %f94, %f98;
	sub.f32 	%f100, %f2, %f99;
	setp.lt.f32 	%p4, %f35, 0f00000000;
	sub.f32 	%f101, %f2, %f100;
	selp.f32 	%f102, %f101, %f100, %p4;
	mul.f32 	%f103, %f5, %f76;
	mul.f32 	%f104, %f50, %f102;
	sub.f32 	%f105, %f103, %f104;
	add.s64 	%rd9, %rd5, %rd7;
	st.global.f32 	[%rd9], %f105;
	abs.f32 	%f106, %f54;
	fma.rn.f32 	%f107, %f106, 0f3E6D3389, 0f3F800000;
	rcp.rn.f32 	%f108, %f107;
	mul.f32 	%f109, %f108, %f67;
	fma.rn.f32 	%f110, %f108, 0f3FAA466F, 0fBFE91EEA;
	fma.rn.f32 	%f111, %f108, %f110, 0f3FE40778;
	fma.rn.f32 	%f112, %f108, %f111, 0fBEB68F87;
	fma.rn.f32 	%f113, %f108, %f112, 0f3EA385FA;
	mul.f32 	%f114, %f109, %f113;
	sub.f32 	%f115, %f2, %f114;
	setp.gt.f32 	%p5, %f34, 0f00000000;
	sub.f32 	%f116, %f2, %f115;
	selp.f32 	%f117, %f116, %f115, %p5;
	abs.f32 	%f118, %f80;
	fma.rn.f32 	%f119, %f118, 0f3E6D3389, 0f3F800000;
	rcp.rn.f32 	%f120, %f119;
	mul.f32 	%f121, %f120, %f93;
	fma.rn.f32 	%f122, %f120, 0f3FAA466F, 0fBFE91EEA;
	fma.rn.f32 	%f123, %f120, %f122, 0f3FE40778;
	fma.rn.f32 	%f124, %f120, %f123, 0fBEB68F87;
	fma.rn.f32 	%f125, %f120, %f124, 0f3EA385FA;
	mul.f32 	%f126, %f121, %f125;
	sub.f32 	%f127, %f2, %f126;
	setp.gt.f32 	%p6, %f35, 0f00000000;
	sub.f32 	%f128, %f2, %f127;
	selp.f32 	%f129, %f128, %f127, %p6;
	mul.f32 	%f130, %f50, %f129;
	mul.f32 	%f131, %f5, %f117;
	sub.f32 	%f132, %f130, %f131;
	add.s64 	%rd10, %rd6, %rd7;
	st.global.f32 	[%rd10], %f132;
$L__BB0_2:
	ret;

}


// ===== COMPILED SASS (sm_100) =====

	.target	sm_100

	.elftype	@"ET_EXEC"


//--------------------- .note.nv.tkinfo           --------------------------
	.section	.note.nv.tkinfo,"",@"SHT_NOTE"
	.sectionflags	@"SHF_NOTE_NV_TKINFO"
	.tkinfo
        /*0018*/ 	.word	0x00000002
        /*0030*/ 	.string	""
        /*0030*/ 	.string	"ptxas"
        /*0030*/ 	.string	"Cuda compilation tools, release 13.0, V13.0.88"
        /*0030*/ 	.string	"Build cuda_13.0.r13.0/compiler.36424714_0"
        /*0030*/ 	.string	"-arch sm_100 -m 64 "



//--------------------- .note.nv.cuinfo           --------------------------
	.section	.note.nv.cuinfo,"",@"SHT_NOTE"
	.sectionflags	@"SHF_NOTE_NV_CUINFO"
        /*0018*/ 	.short	0x0002
        /*001a*/ 	.short	0x0064
        /*001c*/ 	.short	0x0082
	.zero		2


//--------------------- .nv.info                  --------------------------
	.section	.nv.info,"",@"SHT_CUDA_INFO"
	.align	4


	//----- nvinfo : EIATTR_REGCOUNT
	.align		4
        /*0000*/ 	.byte	0x04, 0x2f
        /*0002*/ 	.short	(.L_1 - .L_0)
	.align		4
.L_0:
        /*0004*/ 	.word	index@(_Z2bsPfS_S_i)
        /*0008*/ 	.word	0x00000015


	//----- nvinfo : EIATTR_FRAME_SIZE
	.align		4
.L_1:
        /*000c*/ 	.byte	0x04, 0x11
        /*000e*/ 	.short	(.L_3 - .L_2)
	.align		4
.L_2:
        /*0010*/ 	.word	index@($__internal_2_$__cuda_sm3x_div_rn_noftz_f32_slowpath)
        /*0014*/ 	.word	0x00000000


	//----- nvinfo : EIATTR_FRAME_SIZE
	.align		4
.L_3:
        /*0018*/ 	.byte	0x04, 0x11
        /*001a*/ 	.short	(.L_5 - .L_4)
	.align		4
.L_4:
        /*001c*/ 	.word	index@($__internal_1_$__cuda_sm20_sqrt_rn_f32_slowpath)
        /*0020*/ 	.word	0x00000000


	//----- nvinfo : EIATTR_FRAME_SIZE
	.align		4
.L_5:
        /*0024*/ 	.byte	0x04, 0x11
        /*0026*/ 	.short	(.L_7 - .L_6)
	.align		4
.L_6:
        /*0028*/ 	.word	index@($__internal_0_$__cuda_sm20_rcp_rn_f32_slowpath)
        /*002c*/ 	.word	0x00000000


	//----- nvinfo : EIATTR_FRAME_SIZE
	.align		4
.L_7:
        /*0030*/ 	.byte	0x04, 0x11
        /*0032*/ 	.short	(.L_9 - .L_8)
	.align		4
.L_8:
        /*0034*/ 	.word	index@(_Z2bsPfS_S_i)
        /*0038*/ 	.word	0x00000000


	//----- nvinfo : EIATTR_MIN_STACK_SIZE
	.align		4
.L_9:
        /*003c*/ 	.byte	0x04, 0x12
        /*003e*/ 	.short	(.L_11 - .L_10)
	.align		4
.L_10:
        /*0040*/ 	.word	index@(_Z2bsPfS_S_i)
        /*0044*/ 	.word	0x00000000
.L_11:


//--------------------- .nv.compat                --------------------------
	.section	.nv.compat,"",@"SHT_CUDA_COMPAT_INFO"
	.align	4
        /*0000*/ 	.byte	0x02, 0x09, 0x00, 0x00, 0x02, 0x02, 0x01, 0x00, 0x02, 0x05, 0x05, 0x00, 0x03, 0x07, 0x01, 0x01
        /*0010*/ 	.byte	0x02, 0x03, 0x00, 0x00, 0x02, 0x06, 0x01, 0x00, 0x04, 0x0b, 0x08, 0x00, 0x01, 0x00, 0x00, 0x00
        /*0020*/ 	.byte	0x00, 0x00, 0x00, 0x00


//--------------------- .nv.info._Z2bsPfS_S_i     --------------------------
	.section	.nv.info._Z2bsPfS_S_i,"",@"SHT_CUDA_INFO"
	.sectionflags	@""
	.align	4


	//----- nvinfo : EIATTR_CUDA_API_VERSION
	.align		4
        /*0000*/ 	.byte	0x04, 0x37
        /*0002*/ 	.short	(.L_13 - .L_12)
.L_12:
        /*0004*/ 	.word	0x00000082


	//----- nvinfo : EIATTR_KPARAM_INFO
	.align		4
.L_13:
        /*0008*/ 	.byte	0x04, 0x17
        /*000a*/ 	.short	(.L_15 - .L_14)
.L_14:
        /*000c*/ 	.word	0x00000000
        /*0010*/ 	.short	0x0003
        /*0012*/ 	.short	0x0018
        /*0014*/ 	.byte	0x00, 0xf0, 0x11, 0x00


	//----- nvinfo : EIATTR_KPARAM_INFO
	.align		4
.L_15:
        /*0018*/ 	.byte	0x04, 0x17
        /*001a*/ 	.short	(.L_17 - .L_16)
.L_16:
        /*001c*/ 	.word	0x00000000
        /*0020*/ 	.short	0x0002
        /*0022*/ 	.short	0x0010
        /*0024*/ 	.byte	0x00, 0xf5, 0x21, 0x00


	//----- nvinfo : EIATTR_KPARAM_INFO
	.align		4
.L_17:
        /*0028*/ 	.byte	0x04, 0x17
        /*002a*/ 	.short	(.L_19 - .L_18)
.L_18:
        /*002c*/ 	.word	0x00000000
        /*0030*/ 	.short	0x0001
        /*0032*/ 	.short	0x0008
        /*0034*/ 	.byte	0x00, 0xf5, 0x21, 0x00


	//----- nvinfo : EIATTR_KPARAM_INFO
	.align		4
.L_19:
        /*0038*/ 	.byte	0x04, 0x17
        /*003a*/ 	.short	(.L_21 - .L_20)
.L_20:
        /*003c*/ 	.word	0x00000000
        /*0040*/ 	.short	0x0000
        /*0042*/ 	.short	0x0000
        /*0044*/ 	.byte	0x00, 0xf5, 0x21, 0x00


	//----- nvinfo : EIATTR_SPARSE_MMA_MASK
	.align		4
.L_21:
        /*0048*/ 	.byte	0x03, 0x50
        /*004a*/ 	.short	0x0000


	//----- nvinfo : EIATTR_MAXREG_COUNT
	.align		4
        /*004c*/ 	.byte	0x03, 0x1b
        /*004e*/ 	.short	0x00ff


	//----- nvinfo : EIATTR_MERCURY_ISA_VERSION
	.align		4
        /*0050*/ 	.byte	0x03, 0x5f
        /*0052*/ 	.short	0x0101


	//----- nvinfo : EIATTR_VRC_CTA_INIT_COUNT
	.align		4
        /*0054*/ 	.byte	0x02, 0x4a
	.zero		1
	.zero		1


	//----- nvinfo : EIATTR_EXIT_INSTR_OFFSETS
	.align		4
        /*0058*/ 	.byte	0x04, 0x1c
        /*005a*/ 	.short	(.L_23 - .L_22)


	//   ....[0]....
.L_22:
        /*005c*/ 	.word	0x00000070


	//   ....[1]....
        /*0060*/ 	.word	0x00000ec0


	//----- nvinfo : EIATTR_CRS_STACK_SIZE
	.align		4
.L_23:
        /*0064*/ 	.byte	0x04, 0x1e
        /*0066*/ 	.short	(.L_25 - .L_24)
.L_24:
        /*0068*/ 	.word	0x00000000


	//----- nvinfo : EIATTR_CBANK_PARAM_SIZE
	.align		4
.L_25:
        /*006c*/ 	.byte	0x03, 0x19
        /*006e*/ 	.short	0x001c


	//----- nvinfo : EIATTR_PARAM_CBANK
	.align		4
        /*0070*/ 	.byte	0x04, 0x0a
        /*0072*/ 	.short	(.L_27 - .L_26)
	.align		4
.L_26:
        /*0074*/ 	.word	index@(.nv.constant0._Z2bsPfS_S_i)
        /*0078*/ 	.short	0x0380
        /*007a*/ 	.short	0x001c


	//----- nvinfo : EIATTR_SW_WAR
	.align		4
.L_27:
        /*007c*/ 	.byte	0x04, 0x36
        /*007e*/ 	.short	(.L_29 - .L_28)
.L_28:
        /*0080*/ 	.word	0x00000008
.L_29:


//--------------------- .nv.callgraph             --------------------------
	.section	.nv.callgraph,"",@"SHT_CUDA_CALLGRAPH"
	.align	4
	.sectionentsize	8
	.align		4
        /*0000*/ 	.word	0x00000000
	.align		4
        /*0004*/ 	.word	0xffffffff
	.align		4
        /*0008*/ 	.word	0x00000000
	.align		4
        /*000c*/ 	.word	0xfffffffe
	.align		4
        /*0010*/ 	.word	0x00000000
	.align		4
        /*0014*/ 	.word	0xfffffffd
	.align		4
        /*0018*/ 	.word	0x00000000
	.align		4
        /*001c*/ 	.word	0xfffffffc


//--------------------- .text._Z2bsPfS_S_i        --------------------------
	.section	.text._Z2bsPfS_S_i,"ax",@progbits
	.align	128
        .global         _Z2bsPfS_S_i
        .type           _Z2bsPfS_S_i,@function
        .size           _Z2bsPfS_S_i,(.L_x_38 - _Z2bsPfS_S_i)
        .other          _Z2bsPfS_S_i,@"STO_CUDA_ENTRY STV_DEFAULT"
_Z2bsPfS_S_i:
.text._Z2bsPfS_S_i:
[----:B------:R-:W-:Y:S01]  /*0000*/  LDC R1, c[0x0][0x37c] ;  /* 0x0000df00ff017b82 */ /* 0x000fe20000000800 */
[----:B------:R-:W0:Y:S07]  /*0010*/  S2R R3, SR_TID.X ;  /* 0x0000000000037919 */ /* 0x000e2e0000002100 */
[----:B------:R-:W0:Y:S01]  /*0020*/  S2UR UR4, SR_CTAID.X ;  /* 0x00000000000479c3 */ /* 0x000e220000002500 */
[----:B------:R-:W1:Y:S07]  /*0030*/  LDCU UR5, c[0x0][0x398] ;  /* 0x00007300ff0577ac */ /* 0x000e6e0008000800 */
[----:B------:R-:W0:Y:S02]  /*0040*/  LDC R4, c[0x0][0x360] ;  /* 0x0000d800ff047b82 */ /* 0x000e240000000800 */
[----:B0-----:R-:W-:-:S05]  /*0050*/  IMAD R4, R4, UR4, R3 ;  /* 0x0000000404047c24 */ /* 0x001fca000f8e0203 */
[----:B-1----:R-:W-:-:S13]  /*0060*/  ISETP.GE.AND P0, PT, R4, UR5, PT ;  /* 0x0000000504007c0c */ /* 0x002fda000bf06270 */
[----:B------:R-:W-:Y:S05]  /*0070*/  @P0 EXIT ;  /* 0x000000000000094d */ /* 0x000fea0003800000 */
[----:B------:R-:W0:Y:S01]  /*0080*/  LDC.64 R6, c[0x0][0x380] ;  /* 0x0000e000ff067b82 */ /* 0x000e220000000a00 */
[----:B------:R-:W1:Y:S01]  /*0090*/  LDCU.64 UR4, c[0x0][0x358] ;  /* 0x00006b00ff0477ac */ /* 0x000e620008000a00 */
[----:B0-----:R-:W-:-:S06]  /*00a0*/  IMAD.WIDE R6, R4, 0x4, R6 ;  /* 0x0000000404067825 */ /* 0x001fcc00078e0206 */
[----:B-1----:R-:W2:Y:S01]  /*00b0*/  LDG.E R6, desc[UR4][R6.64] ;  /* 0x0000000406067981 */ /* 0x002ea2000c1e1900 */
[----:B------:R-:W-:Y:S01]  /*00c0*/  BSSY.RECONVERGENT B0, `(.L_x_0) ;  /* 0x0000014000007945 */ /* 0x000fe20003800200 */
[----:B--2---:R-:W-:-:S04]  /*00d0*/  FADD R3, -R6, 1 ;  /* 0x3f80000006037421 */ /* 0x004fc80000000100 */
[C---:B------:R-:W-:Y:S01]  /*00e0*/  FFMA R2, R3.reuse, 10, R6 ;  /* 0x4120000003027823 */ /* 0x040fe20000000006 */
[C---:B------:R-:W-:Y:S01]  /*00f0*/  FMUL R5, R3.reuse, 100 ;  /* 0x42c8000003057820 */ /* 0x040fe20000400000 */
[C---:B------:R-:W-:Y:S01]  /*0100*/  FMUL R9, R3.reuse, 0.050000000745058059692 ;  /* 0x3d4ccccd03097820 */ /* 0x040fe20000400000 */
[----:B------:R-:W-:Y:S01]  /*0110*/  FMUL R3, R3, 0.10000000149011611938 ;  /* 0x3dcccccd03037820 */ /* 0x000fe20000400000 */
[----:B------:R0:W1:Y:S01]  /*0120*/  MUFU.RSQ R11, R2 ;  /* 0x00000002000b7308 */ /* 0x0000620000001400 */
[----:B------:R-:W-:Y:S01]  /*0130*/  IADD3 R0, PT, PT, R2, -0xd000000, RZ ;  /* 0xf300000002007810 */ /* 0x000fe20007ffe0ff */
[C---:B------:R-:W-:Y:S01]  /*0140*/  FFMA R5, R6.reuse, 10, R5 ;  /* 0x4120000006057823 */ /* 0x040fe20000000005 */
[C---:B------:R-:W-:Y:S01]  /*0150*/  FFMA R9, R6.reuse, 0.0099999997764825820923, R9 ;  /* 0x3c23d70a06097823 */ /* 0x040fe20000000009 */
[----:B------:R-:W-:Y:S01]  /*0160*/  FFMA R6, R6, 0.0099999997764825820923, R3 ;  /* 0x3c23d70a06067823 */ /* 0x000fe20000000003 */
[----:B------:R-:W-:-:S13]  /*0170*/  ISETP.GT.U32.AND P0, PT, R0, 0x727fffff, PT ;  /* 0x727fffff0000780c */ /* 0x000fda0003f04070 */
[----:B01----:R-:W-:Y:S05]  /*0180*/  @!P0 BRA `(.L_x_1) ;  /* 0x00000000000c8947 */ /* 0x003fea0003800000 */
[----:B------:R-:W-:-:S07]  /*0190*/  MOV R12, 0x1b0 ;  /* 0x000001b0000c7802 */ /* 0x000fce0000000f00 */
[----:B------:R-:W-:Y:S05]  /*01a0*/  CALL.REL.NOINC `($__internal_1_$__cuda_sm20_sqrt_rn_f32_slowpath) ;  /* 0x00000010001c7944 */ /* 0x000fea0003c00000 */
[----:B------:R-:W-:Y:S05]  /*01b0*/  BRA `(.L_x_2) ;  /* 0x0000000000107947 */ /* 0x000fea0003800000 */
.L_x_1:
[----:B------:R-:W-:Y:S01]  /*01c0*/  FMUL.FTZ R7, R2, R11 ;  /* 0x0000000b02077220 */ /* 0x000fe20000410000 */
[----:B------:R-:W-:-:S03]  /*01d0*/  FMUL.FTZ R11, R11, 0.5 ;  /* 0x3f0000000b0b7820 */ /* 0x000fc60000410000 */
[----:B------:R-:W-:-:S04]  /*01e0*/  FFMA R0, -R7, R7, R2 ;  /* 0x0000000707007223 */ /* 0x000fc80000000102 */
[----:B------:R-:W-:-:S07]  /*01f0*/  FFMA R7, R0, R11, R7 ;  /* 0x0000000b00077223 */ /* 0x000fce0000000007 */
.L_x_2:
[----:B------:R-:W-:Y:S05]  /*0200*/  BSYNC.RECONVERGENT B0 ;  /* 0x0000000000007941 */ /* 0x000fea0003800200 */
.L_x_0:
[----:B------:R-:W0:Y:S01]  /*0210*/  MUFU.RCP R0, R5 ;  /* 0x0000000500007308 */ /* 0x000e220000001000 */
[----:B------:R-:W-:Y:S01]  /*0220*/  BSSY.RECONVERGENT B0, `(.L_x_3) ;  /* 0x000000e000007945 */ /* 0x000fe20003800200 */
[----:B------:R-:W-:-:S06]  /*0230*/  FMUL R7, R6, R7 ;  /* 0x0000000706077220 */ /* 0x000fcc0000400000 */
[----:B------:R-:W1:Y:S01]  /*0240*/  FCHK P0, R5, R5 ;  /* 0x0000000505007302 */ /* 0x000e620000000000 */
[----:B0-----:R-:W-:-:S04]  /*0250*/  FFMA R3, -R5, R0, 1 ;  /* 0x3f80000005037423 */ /* 0x001fc80000000100 */
[----:B------:R-:W-:-:S04]  /*0260*/  FFMA R0, R0, R3, R0 ;  /* 0x0000000300007223 */ /* 0x000fc80000000000 */
[----:B------:R-:W-:-:S04]  /*0270*/  FFMA R3, R5, R0, RZ ;  /* 0x0000000005037223 */ /* 0x000fc800000000ff */
[----:B------:R-:W-:-:S04]  /*0280*/  FFMA R8, -R5, R3, R5 ;  /* 0x0000000305087223 */ /* 0x000fc80000000105 */
[----:B------:R-:W-:Y:S01]  /*0290*/  FFMA R3, R0, R8, R3 ;  /* 0x0000000800037223 */ /* 0x000fe20000000003 */
[----:B-1----:R-:W-:Y:S06]  /*02a0*/  @!P0 BRA `(.L_x_4) ;  /* 0x0000000000148947 */ /* 0x002fec0003800000 */
[-C--:B------:R-:W-:Y:S02]  /*02b0*/  MOV R0, R5.reuse ;  /* 0x0000000500007202 */ /* 0x080fe40000000f00 */
[----:B------:R-:W-:Y:S02]  /*02c0*/  MOV R3, R5 ;  /* 0x0000000500037202 */ /* 0x000fe40000000f00 */
[----:B------:R-:W-:-:S07]  /*02d0*/  MOV R8, 0x2f0 ;  /* 0x000002f000087802 */ /* 0x000fce0000000f00 */
[----:B------:R-:W-:Y:S05]  /*02e0*/  CALL.REL.NOINC `($__internal_2_$__cuda_sm3x_div_rn_noftz_f32_slowpath) ;  /* 0x00000010002c7944 */ /* 0x000fea0003c00000 */
[----:B------:R-:W-:-:S07]  /*02f0*/  MOV R3, R0 ;  /* 0x0000000000037202 */ /* 0x000fce0000000f00 */
.L_x_4:
[----:B------:R-:W-:Y:S05]  /*0300*/  BSYNC.RECONVERGENT B0 ;  /* 0x0000000000007941 */ /* 0x000fea0003800200 */
.L_x_3:
[C---:B------:R-:W-:Y:S01]  /*0310*/  IADD3 R0, PT, PT, R3.reuse, -0x3f2aaaab, RZ ;  /* 0xc0d5555503007810 */ /* 0x040fe20007ffe0ff */
[----:B------:R-:W-:Y:S01]  /*0320*/  HFMA2 R11, -RZ, RZ, 1.5048828125, 33.21875 ;  /* 0x3e055027ff0b7431 */ /* 0x000fe200000001ff */
[----:B------:R-:W-:Y:S01]  /*0330*/  ISETP.GT.U32.AND P0, PT, R3, 0x7f7fffff, PT ;  /* 0x7f7fffff0300780c */ /* 0x000fe20003f04070 */
[----:B------:R-:W0:Y:S01]  /*0340*/  MUFU.RCP R10, R7 ;  /* 0x00000007000a7308 */ /* 0x000e220000001000 */
[----:B------:R-:W-:Y:S01]  /*0350*/  LOP3.LUT R0, R0, 0xff800000, RZ, 0xc0, !PT ;  /* 0xff80000000007812 */ /* 0x000fe200078ec0ff */
[----:B------:R-:W-:Y:S01]  /*0360*/  FMUL R6, R6, R6 ;  /* 0x0000000606067220 */ /* 0x000fe20000400000 */
[----:B------:R-:W-:Y:S02]  /*0370*/  BSSY.RECONVERGENT B0, `(.L_x_5) ;  /* 0x000001f000007945 */ /* 0x000fe40003800200 */
[----:B------:R-:W-:Y:S02]  /*0380*/  IADD3 R8, PT, PT, -R0, R3, RZ ;  /* 0x0000000300087210 */ /* 0x000fe40007ffe1ff */
[----:B------:R-:W-:-:S03]  /*0390*/  I2FP.F32.S32 R0, R0 ;  /* 0x0000000000007245 */ /* 0x000fc60000201400 */
[----:B------:R-:W-:Y:S02]  /*03a0*/  FADD R8, R8, -1 ;  /* 0xbf80000008087421 */ /* 0x000fe40000000000 */
[----:B------:R-:W-:Y:S02]  /*03b0*/  FFMA R0, R0, 1.1920928955078125e-07, RZ ;  /* 0x3400000000007823 */ /* 0x000fe400000000ff */
[----:B------:R-:W-:-:S04]  /*03c0*/  FFMA R11, R8, -R11, 0.14084610342979431152 ;  /* 0x3e1039f6080b7423 */ /* 0x000fc8000000080b */
[----:B------:R-:W-:-:S04]  /*03d0*/  FFMA R11, R8, R11, -0.12148627638816833496 ;  /* 0xbdf8cdcc080b7423 */ /* 0x000fc8000000000b */
[----:B------:R-:W-:-:S04]  /*03e0*/  FFMA R11, R8, R11, 0.13980610668659210205 ;  /* 0x3e0f2955080b7423 */ /* 0x000fc8000000000b */
[----:B------:R-:W-:-:S04]  /*03f0*/  FFMA R11, R8, R11, -0.16684235632419586182 ;  /* 0xbe2ad8b9080b7423 */ /* 0x000fc8000000000b */
[----:B------:R-:W-:-:S04]  /*0400*/  FFMA R11, R8, R11, 0.20012299716472625732 ;  /* 0x3e4ced0b080b7423 */ /* 0x000fc8000000000b */
[----:B------:R-:W-:-:S04]  /*0410*/  FFMA R11, R8, R11, -0.24999669194221496582 ;  /* 0xbe7fff22080b7423 */ /* 0x000fc8000000000b */
[----:B------:R-:W-:-:S04]  /*0420*/  FFMA R11, R8, R11, 0.33333182334899902344 ;  /* 0x3eaaaa78080b7423 */ /* 0x000fc8000000000b */
[----:B------:R-:W-:-:S04]  /*0430*/  FFMA R11, R8, R11, -0.5 ;  /* 0xbf000000080b7423 */ /* 0x000fc8000000000b */
[----:B------:R-:W-:-:S04]  /*0440*/  FMUL R11, R8, R11 ;  /* 0x0000000b080b7220 */ /* 0x000fc80000400000 */
[----:B------:R-:W-:Y:S01]  /*0450*/  FFMA R11, R8, R11, R8 ;  /* 0x0000000b080b7223 */ /* 0x000fe20000000008 */
[----:B------:R-:W-:-:S03]  /*0460*/  IMAD.MOV.U32 R8, RZ, RZ, 0x7f800000 ;  /* 0x7f800000ff087424 */ /* 0x000fc600078e00ff */
[----:B------:R-:W-:Y:S01]  /*0470*/  FFMA R11, R0, 0.69314718246459960938, R11 ;  /* 0x3f317218000b7823 */ /* 0x000fe2000000000b */
[----:B------:R-:W-:Y:S01]  /*0480*/  FFMA R0, R6, 0.5, R9 ;  /* 0x3f00000006007823 */ /* 0x000fe20000000009 */
[----:B------:R-:W-:Y:S01]  /*0490*/  @P0 FFMA R11, R3, R8, +INF ;  /* 0x7f800000030b0423 */ /* 0x000fe20000000008 */
[----:B0-----:R-:W-:-:S03]  /*04a0*/  FFMA R3, -R7, R10, 1 ;  /* 0x3f80000007037423 */ /* 0x001fc6000000010a */
[----:B------:R-:W-:Y:S01]  /*04b0*/  FFMA R0, R2, R0, R11 ;  /* 0x0000000002007223 */ /* 0x000fe2000000000b */
[----:B------:R-:W-:-:S03]  /*04c0*/  FFMA R3, R10, R3, R10 ;  /* 0x000000030a037223 */ /* 0x000fc6000000000a */
[----:B------:R-:W0:Y:S01]  /*04d0*/  FCHK P0, R0, R7 ;  /* 0x0000000700007302 */ /* 0x000e220000000000 */
[----:B------:R-:W-:-:S04]  /*04e0*/  FFMA R6, R0, R3, RZ ;  /* 0x0000000300067223 */ /* 0x000fc800000000ff */
[----:B------:R-:W-:-:S04]  /*04f0*/  FFMA R8, -R7, R6, R0 ;  /* 0x0000000607087223 */ /* 0x000fc80000000100 */
[----:B------:R-:W-:Y:S01]  /*0500*/  FFMA R6, R3, R8, R6 ;  /* 0x0000000803067223 */ /* 0x000fe20000000006 */
[----:B0-----:R-:W-:Y:S06]  /*0510*/  @!P0 BRA `(.L_x_6) ;  /* 0x0000000000108947 */ /* 0x001fec0003800000 */
[----:B------:R-:W-:Y:S02]  /*0520*/  MOV R3, R7 ;  /* 0x0000000700037202 */ /* 0x000fe40000000f00 */
[----:B------:R-:W-:-:S07]  /*0530*/  MOV R8, 0x550 ;  /* 0x0000055000087802 */ /* 0x000fce0000000f00 */
[----:B------:R-:W-:Y:S05]  /*0540*/  CALL.REL.NOINC `($__internal_2_$__cuda_sm3x_div_rn_noftz_f32_slowpath) ;  /* 0x0000000c00947944 */ /* 0x000fea0003c00000 */
[----:B------:R-:W-:-:S07]  /*0550*/  MOV R6, R0 ;  /* 0x0000000000067202 */ /* 0x000fce0000000f00 */
.L_x_6:
[----:B------:R-:W-:Y:S05]  /*0560*/  BSYNC.RECONVERGENT B0 ;  /* 0x0000000000007941 */ /* 0x000fea0003800200 */
.L_x_5:
[----:B------:R-:W-:Y:S02]  /*0570*/  HFMA2 R3, -RZ, RZ, 0.96630859375, -0.0022525787353515625 ;  /* 0x3bbb989dff037431 */ /* 0x000fe400000001ff */
[----:B------:R-:W-:Y:S01]  /*0580*/  FMUL R2, R2, -R9 ;  /* 0x8000000902027220 */ /* 0x000fe20000400000 */
[----:B------:R-:W-:Y:S01]  /*0590*/  MOV R9, 0x437c0000 ;  /* 0x437c000000097802 */ /* 0x000fe20000000f00 */
[----:B------:R-:W-:Y:S02]  /*05a0*/  BSSY.RECONVERGENT B0, `(.L_x_7) ;  /* 0x0000019000007945 */ /* 0x000fe40003800200 */
[----:B------:R-:W-:-:S04]  /*05b0*/  FFMA.SAT R0, R2, R3, 0.5 ;  /* 0x3f00000002007423 */ /* 0x000fc80000002003 */
[----:B------:R-:W-:Y:S01]  /*05c0*/  FFMA.RM R0, R0, R9, 12582913 ;  /* 0x4b40000100007423 */ /* 0x000fe20000004009 */
[----:B------:R-:W-:-:S03]  /*05d0*/  HFMA2 R9, -RZ, RZ, 1.6064453125, 0.2354736328125 ;  /* 0x3e6d3389ff097431 */ /* 0x000fc600000001ff */
[C---:B------:R-:W-:Y:S01]  /*05e0*/  FADD R3, R0.reuse, -12583039 ;  /* 0xcb40007f00037421 */ /* 0x040fe20000000000 */
[----:B------:R-:W-:-:S03]  /*05f0*/  IMAD.SHL.U32 R0, R0, 0x800000, RZ ;  /* 0x0080000000007824 */ /* 0x000fc600078e00ff */
[----:B------:R-:W-:Y:S01]  /*0600*/  FFMA R3, R2, 1.4426950216293334961, -R3 ;  /* 0x3fb8aa3b02037823 */ /* 0x000fe20000000803 */
[----:B------:R-:W-:-:S03]  /*0610*/  FFMA R11, |R6|, R9, 1 ;  /* 0x3f800000060b7423 */ /* 0x000fc60000000209 */
[----:B------:R-:W-:Y:S02]  /*0620*/  FFMA R2, R2, 1.925963033500011079e-08, R3 ;  /* 0x32a5706002027823 */ /* 0x000fe40000000003 */
[----:B------:R-:W-:Y:S02]  /*0630*/  IADD3 R8, PT, PT, R11, 0x1800000, RZ ;  /* 0x018000000b087810 */ /* 0x000fe40007ffe0ff */
[----:B------:R-:W0:Y:S02]  /*0640*/  MUFU.EX2 R3, R2 ;  /* 0x0000000200037308 */ /* 0x000e240000000800 */
[----:B------:R-:W-:-:S04]  /*0650*/  LOP3.LUT R8, R8, 0x7f800000, RZ, 0xc0, !PT ;  /* 0x7f80000008087812 */ /* 0x000fc800078ec0ff */
[----:B------:R-:W-:Y:S01]  /*0660*/  ISETP.GT.U32.AND P0, PT, R8, 0x1ffffff, PT ;  /* 0x01ffffff0800780c */ /* 0x000fe20003f04070 */
[----:B------:R-:W-:Y:S01]  /*0670*/  FADD R8, -R7, R6 ;  /* 0x0000000607087221 */ /* 0x000fe20000000100 */
[----:B0-----:R-:W-:-:S04]  /*0680*/  FMUL R0, R0, R3 ;  /* 0x0000000300007220 */ /* 0x001fc80000400000 */
[----:B------:R-:W-:-:S07]  /*0690*/  FMUL R3, R5, R0 ;  /* 0x0000000005037220 */ /* 0x000fce0000400000 */
[----:B------:R-:W-:Y:S05]  /*06a0*/  @P0 BRA `(.L_x_8) ;  /* 0x0000000000100947 */ /* 0x000fea0003800000 */
[----:B------:R-:W-:Y:S02]  /*06b0*/  MOV R0, R11 ;  /* 0x0000000b00007202 */ /* 0x000fe40000000f00 */
[----:B------:R-:W-:-:S07]  /*06c0*/  MOV R12, 0x6e0 ;  /* 0x000006e0000c7802 */ /* 0x000fce0000000f00 */
[----:B------:R-:W-:Y:S05]  /*06d0*/  CALL.REL.NOINC `($__internal_0_$__cuda_sm20_rcp_rn_f32_slowpath) ;  /* 0x0000000400fc7944 */ /* 0x000fea0003c00000 */
[----:B------:R-:W-:Y:S05]  /*06e0*/  BRA `(.L_x_9) ;  /* 0x0000000000107947 */ /* 0x000fea0003800000 */
.L_x_8:
[----:B------:R-:W0:Y:S02]  /*06f0*/  MUFU.RCP R0, R11 ;  /* 0x0000000b00007308 */ /* 0x000e240000001000 */
[----:B0-----:R-:W-:-:S04]  /*0700*/  FFMA R2, R11, R0, -1 ;  /* 0xbf8000000b027423 */ /* 0x001fc80000000000 */
[----:B------:R-:W-:-:S04]  /*0710*/  FADD.FTZ R9, -R2, -RZ ;  /* 0x800000ff02097221 */ /* 0x000fc80000010100 */
[----:B------:R-:W-:-:S07]  /*0720*/  FFMA R0, R0, R9, R0 ;  /* 0x0000000900007223 */ /* 0x000fce0000000000 */
.L_x_9:
[----:B------:R-:W-:Y:S05]  /*0730*/  BSYNC.RECONVERGENT B0 ;  /* 0x0000000000007941 */ /* 0x000fea0003800200 */
.L_x_7:
[----:B------:R-:W-:Y:S01]  /*0740*/  FMUL R2, R6, R6 ;  /* 0x0000000606027220 */ /* 0x000fe20000400000 */
[----:B------:R-:W-:Y:S01]  /*0750*/  HFMA2 R10, -RZ, RZ, 3.7421875, 0 ;  /* 0x437c0000ff0a7431 */ /* 0x000fe200000001ff */
[----:B------:R-:W-:Y:S01]  /*0760*/  MOV R9, 0x3bbb989d ;  /* 0x3bbb989d00097802 */ /* 0x000fe20000000f00 */
[----:B------:R-:W-:Y:S02]  /*0770*/  HFMA2 R15, -RZ, RZ, 1.6064453125, 0.2354736328125 ;  /* 0x3e6d3389ff0f7431 */ /* 0x000fe400000001ff */
[----:B------:R-:W-:Y:S01]  /*0780*/  FMUL R2, R2, -0.5 ;  /* 0xbf00000002027820 */ /* 0x000fe20000400000 */
[----:B------:R-:W-:Y:S01]  /*0790*/  MOV R13, 0x3faa466f ;  /* 0x3faa466f000d7802 */ /* 0x000fe20000000f00 */
[----:B------:R-:W-:Y:S01]  /*07a0*/  BSSY.RECONVERGENT B0, `(.L_x_10) ;  /* 0x000001f000007945 */ /* 0x000fe20003800200 */
[----:B------:R-:W-:Y:S01]  /*07b0*/  FSETP.GEU.AND P0, PT, R6, RZ, PT ;  /* 0x000000ff0600720b */ /* 0x000fe20003f0e000 */
[----:B------:R-:W-:Y:S02]  /*07c0*/  FFMA.SAT R9, R2, R9, 0.5 ;  /* 0x3f00000002097423 */ /* 0x000fe40000002009 */
[----:B------:R-:W-:-:S02]  /*07d0*/  FFMA R13, R0, R13, -1.8212559223175048828 ;  /* 0xbfe91eea000d7423 */ /* 0x000fc4000000000d */
[----:B------:R-:W-:Y:S01]  /*07e0*/  FFMA.RM R9, R9, R10, 12582913 ;  /* 0x4b40000109097423 */ /* 0x000fe2000000400a */
[----:B------:R-:W-:Y:S01]  /*07f0*/  FFMA R15, |R8|, R15, 1 ;  /* 0x3f800000080f7423 */ /* 0x000fe2000000020f */
[-C--:B------:R-:W-:Y:S02]  /*0800*/  FFMA R13, R13, R0.reuse, 1.7814779281616210938 ;  /* 0x3fe407780d0d7423 */ /* 0x080fe40000000000 */
[C---:B------:R-:W-:Y:S01]  /*0810*/  FADD R11, R9.reuse, -12583039 ;  /* 0xcb40007f090b7421 */ /* 0x040fe20000000000 */
[----:B------:R-:W-:Y:S01]  /*0820*/  SHF.L.U32 R9, R9, 0x17, RZ ;  /* 0x0000001709097819 */ /* 0x000fe200000006ff */
[-C--:B------:R-:W-:Y:S02]  /*0830*/  FFMA R13, R13, R0.reuse, -0.35656377673149108887 ;  /* 0xbeb68f870d0d7423 */ /* 0x080fe40000000000 */
[----:B------:R-:W-:Y:S02]  /*0840*/  FFMA R11, R2, 1.4426950216293334961, -R11 ;  /* 0x3fb8aa3b020b7823 */ /* 0x000fe4000000080b */
[----:B------:R-:W-:-:S02]  /*0850*/  FFMA R13, R13, R0, 0.31938153505325317383 ;  /* 0x3ea385fa0d0d7423 */ /* 0x000fc40000000000 */
[----:B------:R-:W-:-:S04]  /*0860*/  FFMA R11, R2, 1.925963033500011079e-08, R11 ;  /* 0x32a57060020b7823 */ /* 0x000fc8000000000b */
[----:B------:R-:W0:Y:S02]  /*0870*/  MUFU.EX2 R2, R11 ;  /* 0x0000000b00027308 */ /* 0x000e240000000800 */
[----:B0-----:R-:W-:Y:S01]  /*0880*/  FMUL R9, R9, R2 ;  /* 0x0000000209097220 */ /* 0x001fe20000400000 */
[----:B------:R-:W-:-:S03]  /*0890*/  IADD3 R2, PT, PT, R15, 0x1800000, RZ ;  /* 0x018000000f027810 */ /* 0x000fc60007ffe0ff */
[----:B------:R-:W-:Y:S01]  /*08a0*/  FMUL R9, R9, 0.3989422917366027832 ;  /* 0x3ecc422a09097820 */ /* 0x000fe20000400000 */
[----:B------:R-:W-:-:S03]  /*08b0*/  LOP3.LUT R2, R2, 0x7f800000, RZ, 0xc0, !PT ;  /* 0x7f80000002027812 */ /* 0x000fc600078ec0ff */
[----:B------:R-:W-:Y:S01]  /*08c0*/  FMUL R0, R9, R0 ;  /* 0x0000000009007220 */ /* 0x000fe20000400000 */
[----:B------:R-:W-:-:S03]  /*08d0*/  ISETP.GT.U32.AND P1, PT, R2, 0x1ffffff, PT ;  /* 0x01ffffff0200780c */ /* 0x000fc60003f24070 */
[----:B------:R-:W-:-:S04]  /*08e0*/  FFMA R10, -R0, R13, 1 ;  /* 0x3f800000000a7423 */ /* 0x000fc8000000010d */
[----:B------:R-:W-:-:S06]  /*08f0*/  @!P0 FADD R10, -R10, 1 ;  /* 0x3f8000000a0a8421 */ /* 0x000fcc0000000100 */
[----:B------:R-:W-:Y:S05]  /*0900*/  @P1 BRA `(.L_x_11) ;  /* 0x0000000000101947 */ /* 0x000fea0003800000 */
[----:B------:R-:W-:Y:S01]  /*0910*/  IMAD.MOV.U32 R0, RZ, RZ, R15 ;  /* 0x000000ffff007224 */ /* 0x000fe200078e000f */
[----:B------:R-:W-:-:S07]  /*0920*/  MOV R12, 0x940 ;  /* 0x00000940000c7802 */ /* 0x000fce0000000f00 */
[----:B------:R-:W-:Y:S05]  /*0930*/  CALL.REL.NOINC `($__internal_0_$__cuda_sm20_rcp_rn_f32_slowpath) ;  /* 0x0000000400647944 */ /* 0x000fea0003c00000 */
[----:B------:R-:W-:Y:S05]  /*0940*/  BRA `(.L_x_12) ;  /* 0x0000000000107947 */ /* 0x000fea0003800000 */
.L_x_11:
[----:B------:R-:W0:Y:S02]  /*0950*/  MUFU.RCP R0, R15 ;  /* 0x0000000f00007308 */ /* 0x000e240000001000 */
[----:B0-----:R-:W-:-:S04]  /*0960*/  FFMA R2, R15, R0, -1 ;  /* 0xbf8000000f027423 */ /* 0x001fc80000000000 */
[----:B------:R-:W-:-:S04]  /*0970*/  FADD.FTZ R11, -R2, -RZ ;  /* 0x800000ff020b7221 */ /* 0x000fc80000010100 */
[----:B------:R-:W-:-:S07]  /*0980*/  FFMA R0, R0, R11, R0 ;  /* 0x0000000b00007223 */ /* 0x000fce0000000000 */
.L_x_12:
[----:B------:R-:W-:Y:S05]  /*0990*/  BSYNC.RECONVERGENT B0 ;  /* 0x0000000000007941 */ /* 0x000fea0003800200 */
.L_x_10:
[----:B------:R-:W-:Y:S01]  /*09a0*/  FMUL R2, R8, R8 ;  /* 0x0000000808027220 */ /* 0x000fe20000400000 */
[----:B------:R-:W-:Y:S01]  /*09b0*/  HFMA2 R12, -RZ, RZ, 3.7421875, 0 ;  /* 0x437c0000ff0c7431 */ /* 0x000fe200000001ff */
[----:B------:R-:W-:Y:S01]  /*09c0*/  MOV R11, 0x3bbb989d ;  /* 0x3bbb989d000b7802 */ /* 0x000fe20000000f00 */
[----:B------:R-:W-:Y:S02]  /*09d0*/  HFMA2 R17, -RZ, RZ, 1.6064453125, 0.2354736328125 ;  /* 0x3e6d3389ff117431 */ /* 0x000fe400000001ff */
[----:B------:R-:W-:Y:S01]  /*09e0*/  FMUL R2, R2, -0.5 ;  /* 0xbf00000002027820 */ /* 0x000fe20000400000 */
[----:B------:R-:W-:Y:S01]  /*09f0*/  MOV R15, 0x3faa466f ;  /* 0x3faa466f000f7802 */ /* 0x000fe20000000f00 */
[----:B------:R-:W-:Y:S01]  /*0a00*/  BSSY.RECONVERGENT B0, `(.L_x_13) ;  /* 0x0000024000007945 */ /* 0x000fe20003800200 */
[----:B------:R-:W-:Y:S01]  /*0a10*/  FSETP.GEU.AND P0, PT, R6, R7, PT ;  /* 0x000000070600720b */ /* 0x000fe20003f0e000 */
        /* <DEDUP_REMOVED lines=10> */
[----:B------:R-:W-:Y:S02]  /*0ac0*/  FFMA R2, R2, 1.925963033500011079e-08, R13 ;  /* 0x32a5706002027823 */ /* 0x000fe4000000000d */
[----:B------:R-:W0:Y:S04]  /*0ad0*/  LDC.64 R12, c[0x0][0x390] ;  /* 0x0000e400ff0c7b82 */ /* 0x000e280000000a00 */
[----:B------:R-:W1:Y:S02]  /*0ae0*/  MUFU.EX2 R2, R2 ;  /* 0x0000000200027308 */ /* 0x000e640000000800 */
[----:B-1----:R-:W-:Y:S01]  /*0af0*/  FMUL R11, R11, R2 ;  /* 0x000000020b0b7220 */ /* 0x002fe20000400000 */
[----:B0-----:R-:W-:-:S04]  /*0b00*/  IMAD.WIDE R12, R4, 0x4, R12 ;  /* 0x00000004040c7825 */ /* 0x001fc800078e020c */
[----:B------:R-:W-:-:S04]  /*0b10*/  FMUL R11, R11, 0.3989422917366027832 ;  /* 0x3ecc422a0b0b7820 */ /* 0x000fc80000400000 */
[----:B------:R-:W-:-:S04]  /*0b20*/  FMUL R0, R11, R0 ;  /* 0x000000000b007220 */ /* 0x000fc80000400000 */
[----:B------:R-:W-:-:S04]  /*0b30*/  FFMA R0, -R0, R15, 1 ;  /* 0x3f80000000007423 */ /* 0x000fc8000000010f */
[----:B------:R-:W-:-:S04]  /*0b40*/  @!P0 FADD R0, -R0, 1 ;  /* 0x3f80000000008421 */ /* 0x000fc80000000100 */
[----:B------:R-:W-:-:S04]  /*0b50*/  FMUL R0, R3, R0 ;  /* 0x0000000003007220 */ /* 0x000fc80000400000 */
[----:B------:R-:W-:Y:S01]  /*0b60*/  FFMA R15, R5, R10, -R0 ;  /* 0x0000000a050f7223 */ /* 0x000fe20000000800 */
[----:B------:R-:W-:-:S04]  /*0b70*/  IADD3 R0, PT, PT, R17, 0x1800000, RZ ;  /* 0x0180000011007810 */ /* 0x000fc80007ffe0ff */
[----:B------:R0:W-:Y:S01]  /*0b80*/  STG.E desc[UR4][R12.64], R15 ;  /* 0x0000000f0c007986 */ /* 0x0001e2000c101904 */
[----:B------:R-:W-:-:S04]  /*0b90*/  LOP3.LUT R0, R0, 0x7f800000, RZ, 0xc0, !PT ;  /* 0x7f80000000007812 */ /* 0x000fc800078ec0ff */
[----:B------:R-:W-:-:S13]  /*0ba0*/  ISETP.GT.U32.AND P0, PT, R0, 0x1ffffff, PT ;  /* 0x01ffffff0000780c */ /* 0x000fda0003f04070 */
[----:B0-----:R-:W-:Y:S05]  /*0bb0*/  @P0 BRA `(.L_x_14) ;  /* 0x0000000000100947 */ /* 0x001fea0003800000 */
[----:B------:R-:W-:Y:S02]  /*0bc0*/  MOV R0, R17 ;  /* 0x0000001100007202 */ /* 0x000fe40000000f00 */
[----:B------:R-:W-:-:S07]  /*0bd0*/  MOV R12, 0xbf0 ;  /* 0x00000bf0000c7802 */ /* 0x000fce0000000f00 */
[----:B------:R-:W-:Y:S05]  /*0be0*/  CALL.REL.NOINC `($__internal_0_$__cuda_sm20_rcp_rn_f32_slowpath) ;  /* 0x0000000000b87944 */ /* 0x000fea0003c00000 */
[----:B------:R-:W-:Y:S05]  /*0bf0*/  BRA `(.L_x_15) ;  /* 0x0000000000107947 */ /* 0x000fea0003800000 */
.L_x_14:
[----:B------:R-:W0:Y:S02]  /*0c00*/  MUFU.RCP R0, R17 ;  /* 0x0000001100007308 */ /* 0x000e240000001000 */
[----:B0-----:R-:W-:-:S04]  /*0c10*/  FFMA R2, R17, R0, -1 ;  /* 0xbf80000011027423 */ /* 0x001fc80000000000 */
[----:B------:R-:W-:-:S04]  /*0c20*/  FADD.FTZ R13, -R2, -RZ ;  /* 0x800000ff020d7221 */ /* 0x000fc80000010100 */
[----:B------:R-:W-:-:S07]  /*0c30*/  FFMA R0, R0, R13, R0 ;  /* 0x0000000d00007223 */ /* 0x000fce0000000000 */
.L_x_15:
[----:B------:R-:W-:Y:S05]  /*0c40*/  BSYNC.RECONVERGENT B0 ;  /* 0x0000000000007941 */ /* 0x000fea0003800200 */
.L_x_13:
[----:B------:R-:W-:Y:S01]  /*0c50*/  MOV R15, 0x3e6d3389 ;  /* 0x3e6d3389000f7802 */ /* 0x000fe20000000f00 */
[----:B------:R-:W-:Y:S01]  /*0c60*/  IMAD.MOV.U32 R13, RZ, RZ, 0x3faa466f ;  /* 0x3faa466fff0d7424 */ /* 0x000fe200078e00ff */
[----:B------:R-:W-:Y:S01]  /*0c70*/  FSETP.GT.AND P0, PT, R6, RZ, PT ;  /* 0x000000ff0600720b */ /* 0x000fe20003f04000 */
[----:B------:R-:W-:Y:S01]  /*0c80*/  FMUL R9, R9, R0 ;  /* 0x0000000009097220 */ /* 0x000fe20000400000 */
[----:B------:R-:W-:Y:S01]  /*0c90*/  BSSY.RECONVERGENT B0, `(.L_x_16) ;  /* 0x0000014000007945 */ /* 0x000fe20003800200 */
[----:B------:R-:W-:Y:S01]  /*0ca0*/  FFMA R15, |R8|, R15, 1 ;  /* 0x3f800000080f7423 */ /* 0x000fe2000000020f */
[----:B------:R-:W-:-:S04]  /*0cb0*/  FFMA R13, R0, R13, -1.8212559223175048828 ;  /* 0xbfe91eea000d7423 */ /* 0x000fc8000000000d */
[----:B------:R-:W-:Y:S01]  /*0cc0*/  IADD3 R2, PT, PT, R15, 0x1800000, RZ ;  /* 0x018000000f027810 */ /* 0x000fe20007ffe0ff */
[----:B------:R-:W-:-:S03]  /*0cd0*/  FFMA R13, R13, R0, 1.7814779281616210938 ;  /* 0x3fe407780d0d7423 */ /* 0x000fc60000000000 */
[----:B------:R-:W-:Y:S01]  /*0ce0*/  LOP3.LUT R2, R2, 0x7f800000, RZ, 0xc0, !PT ;  /* 0x7f80000002027812 */ /* 0x000fe200078ec0ff */
[----:B------:R-:W-:-:S03]  /*0cf0*/  FFMA R13, R13, R0, -0.35656377673149108887 ;  /* 0xbeb68f870d0d7423 */ /* 0x000fc60000000000 */
[----:B------:R-:W-:Y:S01]  /*0d00*/  ISETP.GT.U32.AND P1, PT, R2, 0x1ffffff, PT ;  /* 0x01ffffff0200780c */ /* 0x000fe20003f24070 */
[----:B------:R-:W-:-:S04]  /*0d10*/  FFMA R0, R13, R0, 0.31938153505325317383 ;  /* 0x3ea385fa0d007423 */ /* 0x000fc80000000000 */
[----:B------:R-:W-:-:S04]  /*0d20*/  FFMA R10, -R9, R0, 1 ;  /* 0x3f800000090a7423 */ /* 0x000fc80000000100 */
[----:B------:R-:W-:-:S04]  /*0d30*/  @P0 FADD R10, -R10, 1 ;  /* 0x3f8000000a0a0421 */ /* 0x000fc80000000100 */
[----:B------:R-:W-:Y:S05]  /*0d40*/  @P1 BRA `(.L_x_17) ;  /* 0x0000000000101947 */ /* 0x000fea0003800000 */
[----:B------:R-:W-:Y:S02]  /*0d50*/  MOV R0, R15 ;  /* 0x0000000f00007202 */ /* 0x000fe40000000f00 */
[----:B------:R-:W-:-:S07]  /*0d60*/  MOV R12, 0xd80 ;  /* 0x00000d80000c7802 */ /* 0x000fce0000000f00 */
[----:B------:R-:W-:Y:S05]  /*0d70*/  CALL.REL.NOINC `($__internal_0_$__cuda_sm20_rcp_rn_f32_slowpath) ;  /* 0x0000000000547944 */ /* 0x000fea0003c00000 */
[----:B------:R-:W-:Y:S05]  /*0d80*/  BRA `(.L_x_18) ;  /* 0x0000000000107947 */ /* 0x000fea0003800000 */
.L_x_17:
[----:B------:R-:W0:Y:S02]  /*0d90*/  MUFU.RCP R0, R15 ;  /* 0x0000000f00007308 */ /* 0x000e240000001000 */
[----:B0-----:R-:W-:-:S04]  /*0da0*/  FFMA R2, R15, R0, -1 ;  /* 0xbf8000000f027423 */ /* 0x001fc80000000000 */
[----:B------:R-:W-:-:S04]  /*0db0*/  FADD.FTZ R9, -R2, -RZ ;  /* 0x800000ff02097221 */ /* 0x000fc80000010100 */
[----:B------:R-:W-:-:S07]  /*0dc0*/  FFMA R0, R0, R9, R0 ;  /* 0x0000000900007223 */ /* 0x000fce0000000000 */
.L_x_18:
[----:B------:R-:W-:Y:S05]  /*0dd0*/  BSYNC.RECONVERGENT B0 ;  /* 0x0000000000007941 */ /* 0x000fea0003800200 */
.L_x_16:
[----:B------:R-:W-:Y:S01]  /*0de0*/  HFMA2 R13, -RZ, RZ, 1.916015625, 6.43359375 ;  /* 0x3faa466fff0d7431 */ /* 0x000fe200000001ff */
[----:B------:R-:W0:Y:S01]  /*0df0*/  LDC.64 R8, c[0x0][0x388] ;  /* 0x0000e200ff087b82 */ /* 0x000e220000000a00 */
[----:B------:R-:W-:Y:S01]  /*0e00*/  FSETP.GT.AND P0, PT, R6, R7, PT ;  /* 0x000000070600720b */ /* 0x000fe20003f04000 */
[----:B------:R-:W-:Y:S01]  /*0e10*/  FMUL R11, R11, R0 ;  /* 0x000000000b0b7220 */ /* 0x000fe20000400000 */
[----:B------:R-:W-:Y:S01]  /*0e20*/  FMUL R10, R5, R10 ;  /* 0x0000000a050a7220 */ /* 0x000fe20000400000 */
[----:B------:R-:W-:-:S04]  /*0e30*/  FFMA R13, R0, R13, -1.8212559223175048828 ;  /* 0xbfe91eea000d7423 */ /* 0x000fc8000000000d */
[----:B------:R-:W-:-:S04]  /*0e40*/  FFMA R13, R13, R0, 1.7814779281616210938 ;  /* 0x3fe407780d0d7423 */ /* 0x000fc80000000000 */
[----:B------:R-:W-:-:S04]  /*0e50*/  FFMA R13, R13, R0, -0.35656377673149108887 ;  /* 0xbeb68f870d0d7423 */ /* 0x000fc80000000000 */
[----:B------:R-:W-:Y:S01]  /*0e60*/  FFMA R0, R13, R0, 0.31938153505325317383 ;  /* 0x3ea385fa0d007423 */ /* 0x000fe20000000000 */
[----:B0-----:R-:W-:-:S04]  /*0e70*/  IMAD.WIDE R8, R4, 0x4, R8 ;  /* 0x0000000404087825 */ /* 0x001fc800078e0208 */
[----:B------:R-:W-:-:S04]  /*0e80*/  FFMA R0, -R11, R0, 1 ;  /* 0x3f8000000b007423 */ /* 0x000fc80000000100 */
[----:B------:R-:W-:-:S04]  /*0e90*/  @P0 FADD R0, -R0, 1 ;  /* 0x3f80000000000421 */ /* 0x000fc80000000100 */
[----:B------:R-:W-:-:S05]  /*0ea0*/  FFMA R3, R3, R0, -R10 ;  /* 0x0000000003037223 */ /* 0x000fca000000080a */
[----:B------:R-:W-:Y:S01]  /*0eb0*/  STG.E desc[UR4][R8.64], R3 ;  /* 0x0000000308007986 */ /* 0x000fe2000c101904 */
[----:B------:R-:W-:Y:S05]  /*0ec0*/  EXIT ;  /* 0x000000000000794d */ /* 0x000fea0003800000 */
        .weak           $__internal_0_$__cuda_sm20_rcp_rn_f32_slowpath
        .type           $__internal_0_$__cuda_sm20_rcp_rn_f32_slowpath,@function
        .size           $__internal_0_$__cuda_sm20_rcp_rn_f32_slowpath,($__internal_1_$__cuda_sm20_sqrt_rn_f32_slowpath - $__internal_0_$__cuda_sm20_rcp_rn_f32_slowpath)
$__internal_0_$__cuda_sm20_rcp_rn_f32_slowpath:
[----:B------:R-:W-:Y:S01]  /*0ed0*/  SHF.L.U32 R2, R0, 0x1, RZ ;  /* 0x0000000100027819 */ /* 0x000fe200000006ff */
[----:B------:R-:W-:Y:S03]  /*0ee0*/  BSSY.RECONVERGENT B1, `(.L_x_19) ;  /* 0x0000030000017945 */ /* 0x000fe60003800200 */
[----:B------:R-:W-:-:S04]  /*0ef0*/  SHF.R.U32.HI R2, RZ, 0x18, R2 ;  /* 0x00000018ff027819 */ /* 0x000fc80000011602 */
[----:B------:R-:W-:-:S13]  /*0f00*/  ISETP.NE.U32.AND P0, PT, R2, RZ, PT ;  /* 0x000000ff0200720c */ /* 0x000fda0003f05070 */
[----:B------:R-:W-:Y:S05]  /*0f10*/  @P0 BRA `(.L_x_20) ;  /* 0x0000000000280947 */ /* 0x000fea0003800000 */
[----:B------:R-:W-:-:S04]  /*0f20*/  SHF.L.U32 R2, R0, 0x1, RZ ;  /* 0x0000000100027819 */ /* 0x000fc800000006ff */
[----:B------:R-:W-:-:S13]  /*0f30*/  ISETP.NE.AND P0, PT, R2, RZ, PT ;  /* 0x000000ff0200720c */ /* 0x000fda0003f05270 */
[----:B------:R-:W-:Y:S01]  /*0f40*/  @P0 FFMA R14, R0, 1.84467440737095516160e+19, RZ ;  /* 0x5f800000000e0823 */ /* 0x000fe200000000ff */
[----:B------:R-:W-:Y:S08]  /*0f50*/  @!P0 MUFU.RCP R13, R0 ;  /* 0x00000000000d8308 */ /* 0x000ff00000001000 */
[----:B------:R-:W0:Y:S02]  /*0f60*/  @P0 MUFU.RCP R15, R14 ;  /* 0x0000000e000f0308 */ /* 0x000e240000001000 */
[----:B0-----:R-:W-:-:S04]  /*0f70*/  @P0 FFMA R2, R14, R15, -1 ;  /* 0xbf8000000e020423 */ /* 0x001fc8000000000f */
[----:B------:R-:W-:-:S04]  /*0f80*/  @P0 FADD.FTZ R2, -R2, -RZ ;  /* 0x800000ff02020221 */ /* 0x000fc80000010100 */
[----:B------:R-:W-:-:S04]  /*0f90*/  @P0 FFMA R2, R15, R2, R15 ;  /* 0x000000020f020223 */ /* 0x000fc8000000000f */
[----:B------:R-:W-:Y:S01]  /*0fa0*/  @P0 FFMA R13, R2, 1.84467440737095516160e+19, RZ ;  /* 0x5f800000020d0823 */ /* 0x000fe200000000ff */
[----:B------:R-:W-:Y:S06]  /*0fb0*/  BRA `(.L_x_21) ;  /* 0x0000000000887947 */ /* 0x000fec0003800000 */
.L_x_20:
[----:B------:R-:W-:-:S04]  /*0fc0*/  IADD3 R18, PT, PT, R2, -0xfd, RZ ;  /* 0xffffff0302127810 */ /* 0x000fc80007ffe0ff */
[----:B------:R-:W-:-:S13]  /*0fd0*/  ISETP.GT.U32.AND P0, PT, R18, 0x1, PT ;  /* 0x000000011200780c */ /* 0x000fda0003f04070 */
[----:B------:R-:W-:Y:S05]  /*0fe0*/  @P0 BRA `(.L_x_22) ;  /* 0x0000000000780947 */ /* 0x000fea0003800000 */
[----:B------:R-:W-:Y:S01]  /*0ff0*/  LOP3.LUT R13, R0, 0x7fffff, RZ, 0xc0, !PT ;  /* 0x007fffff000d7812 */ /* 0x000fe200078ec0ff */
[----:B------:R-:W-:-:S03]  /*1000*/  IMAD.MOV.U32 R17, RZ, RZ, 0x3 ;  /* 0x00000003ff117424 */ /* 0x000fc600078e00ff */
[----:B------:R-:W-:Y:S02]  /*1010*/  LOP3.LUT R13, R13, 0x3f800000, RZ, 0xfc, !PT ;  /* 0x3f8000000d0d7812 */ /* 0x000fe400078efcff */
[----:B------:R-:W-:Y:S02]  /*1020*/  SHF.L.U32 R17, R17, R18, RZ ;  /* 0x0000001211117219 */ /* 0x000fe400000006ff */
[----:B------:R-:W0:Y:S02]  /*1030*/  MUFU.RCP R14, R13 ;  /* 0x0000000d000e7308 */ /* 0x000e240000001000 */
[----:B0-----:R-:W-:-:S04]  /*1040*/  FFMA R15, R13, R14, -1 ;  /* 0xbf8000000d0f7423 */ /* 0x001fc8000000000e */
[----:B------:R-:W-:-:S04]  /*1050*/  FADD.FTZ R15, -R15, -RZ ;  /* 0x800000ff0f0f7221 */ /* 0x000fc80000010100 */
[CCC-:B------:R-:W-:Y:S01]  /*1060*/  FFMA.RM R16, R14.reuse, R15.reuse, R14.reuse ;  /* 0x0000000f0e107223 */ /* 0x1c0fe2000000400e */
[----:B------:R-:W-:-:S04]  /*1070*/  FFMA.RP R15, R14, R15, R14 ;  /* 0x0000000f0e0f7223 */ /* 0x000fc8000000800e */
[C---:B------:R-:W-:Y:S02]  /*1080*/  LOP3.LUT R14, R16.reuse, 0x7fffff, RZ, 0xc0, !PT ;  /* 0x007fffff100e7812 */ /* 0x040fe400078ec0ff */
[----:B------:R-:W-:Y:S02]  /*1090*/  FSETP.NEU.FTZ.AND P0, PT, R16, R15, PT ;  /* 0x0000000f1000720b */ /* 0x000fe40003f1d000 */
[----:B------:R-:W-:Y:S02]  /*10a0*/  LOP3.LUT R14, R14, 0x800000, RZ, 0xfc, !PT ;  /* 0x008000000e0e7812 */ /* 0x000fe400078efcff */
[----:B------:R-:W-:Y:S02]  /*10b0*/  SEL R15, RZ, 0xffffffff, !P0 ;  /* 0xffffffffff0f7807 */ /* 0x000fe40004000000 */
[----:B------:R-:W-:Y:S02]  /*10c0*/  LOP3.LUT R17, R17, R14, RZ, 0xc0, !PT ;  /* 0x0000000e11117212 */ /* 0x000fe400078ec0ff */
[----:B------:R-:W-:-:S02]  /*10d0*/  IADD3 R15, PT, PT, -R15, RZ, RZ ;  /* 0x000000ff0f0f7210 */ /* 0x000fc40007ffe1ff */
[-C--:B------:R-:W-:Y:S02]  /*10e0*/  SHF.R.U32.HI R17, RZ, R18.reuse, R17 ;  /* 0x00000012ff117219 */ /* 0x080fe40000011611 */
[----:B------:R-:W-:Y:S02]  /*10f0*/  LOP3.LUT P1, RZ, R15, R18, R14, 0xf8, !PT ;  /* 0x000000120fff7212 */ /* 0x000fe4000782f80e */
[C---:B------:R-:W-:Y:S02]  /*1100*/  LOP3.LUT P0, RZ, R17.reuse, 0x1, RZ, 0xc0, !PT ;  /* 0x0000000111ff7812 */ /* 0x040fe4000780c0ff */
[----:B------:R-:W-:-:S04]  /*1110*/  LOP3.LUT P2, RZ, R17, 0x2, RZ, 0xc0, !PT ;  /* 0x0000000211ff7812 */ /* 0x000fc8000784c0ff */
[----:B------:R-:W-:Y:S02]  /*1120*/  PLOP3.LUT P0, PT, P0, P1, P2, 0xe0, 0x0 ;  /* 0x000000000000781c */ /* 0x000fe40000703c20 */
[----:B------:R-:W-:Y:S02]  /*1130*/  LOP3.LUT P1, RZ, R0, 0x7fffff, RZ, 0xc0, !PT ;  /* 0x007fffff00ff7812 */ /* 0x000fe4000782c0ff */
[----:B------:R-:W-:-:S04]  /*1140*/  SEL R13, RZ, 0x1, !P0 ;  /* 0x00000001ff0d7807 */ /* 0x000fc80004000000 */
[----:B------:R-:W-:-:S04]  /*1150*/  IADD3 R13, PT, PT, -R13, RZ, RZ ;  /* 0x000000ff0d0d7210 */ /* 0x000fc80007ffe1ff */
[----:B------:R-:W-:Y:S02]  /*1160*/  ISETP.GE.AND P0, PT, R13, RZ, PT ;  /* 0x000000ff0d00720c */ /* 0x000fe40003f06270 */
[----:B------:R-:W-:-:S04]  /*1170*/  IADD3 R13, PT, PT, R2, -0xfc, RZ ;  /* 0xffffff04020d7810 */ /* 0x000fc80007ffe0ff */
[----:B------:R-:W-:-:S07]  /*1180*/  SHF.R.U32.HI R13, RZ, R13, R14 ;  /* 0x0000000dff0d7219 */ /* 0x000fce000001160e */
[----:B------:R-:W-:-:S04]  /*1190*/  @!P0 IADD3 R13, PT, PT, R13, 0x1, RZ ;  /* 0x000000010d0d8810 */ /* 0x000fc80007ffe0ff */
[----:B------:R-:W-:-:S04]  /*11a0*/  @!P1 SHF.L.U32 R13, R13, 0x1, RZ ;  /* 0x000000010d0d9819 */ /* 0x000fc800000006ff */
[----:B------:R-:W-:Y:S01]  /*11b0*/  LOP3.LUT R13, R13, 0x80000000, R0, 0xf8, !PT ;  /* 0x800000000d0d7812 */ /* 0x000fe200078ef800 */
[----:B------:R-:W-:Y:S06]  /*11c0*/  BRA `(.L_x_21) ;  /* 0x0000000000047947 */ /* 0x000fec0003800000 */
.L_x_22:
[----:B------:R0:W1:Y:S02]  /*11d0*/  MUFU.RCP R13, R0 ;  /* 0x00000000000d7308 */ /* 0x0000640000001000 */
.L_x_21:
[----:B------:R-:W-:Y:S05]  /*11e0*/  BSYNC.RECONVERGENT B1 ;  /* 0x0000000000017941 */ /* 0x000fea0003800200 */
.L_x_19:
[----:B01----:R-:W-:Y:S01]  /*11f0*/  MOV R0, R13 ;  /* 0x0000000d00007202 */ /* 0x003fe20000000f00 */
[----:B------:R-:W-:-:S04]  /*1200*/  HFMA2 R13, -RZ, RZ, 0, 0 ;  /* 0x00000000ff0d7431 */ /* 0x000fc800000001ff */
[----:B------:R-:W-:Y:S05]  /*1210*/  RET.REL.NODEC R12 `(_Z2bsPfS_S_i) ;  /* 0xffffffec0c787950 */ /* 0x000fea0003c3ffff */
        .weak           $__internal_1_$__cuda_sm20_sqrt_rn_f32_slowpath
        .type           $__internal_1_$__cuda_sm20_sqrt_rn_f32_slowpath,@function
        .size           $__internal_1_$__cuda_sm20_sqrt_rn_f32_slowpath,($__internal_2_$__cuda_sm3x_div_rn_noftz_f32_slowpath - $__internal_1_$__cuda_sm20_sqrt_rn_f32_slowpath)
$__internal_1_$__cuda_sm20_sqrt_rn_f32_slowpath:
[----:B------:R-:W-:-:S13]  /*1220*/  LOP3.LUT P0, RZ, R2, 0x7fffffff, RZ, 0xc0, !PT ;  /* 0x7fffffff02ff7812 */ /* 0x000fda000780c0ff */
[----:B------:R-:W-:Y:S01]  /*1230*/  @!P0 IMAD.MOV.U32 R3, RZ, RZ, R2 ;  /* 0x000000ffff038224 */ /* 0x000fe200078e0002 */
[----:B------:R-:W-:Y:S06]  /*1240*/  @!P0 BRA `(.L_x_23) ;  /* 0x0000000000448947 */ /* 0x000fec0003800000 */
[----:B------:R-:W-:Y:S02]  /*1250*/  FSETP.GEU.FTZ.AND P0, PT, R2, RZ, PT ;  /* 0x000000ff0200720b */ /* 0x000fe40003f1e000 */
[----:B------:R-:W-:-:S11]  /*1260*/  MOV R0, R2 ;  /* 0x0000000200007202 */ /* 0x000fd60000000f00 */
[----:B------:R-:W-:Y:S01]  /*1270*/  @!P0 MOV R3, 0x7fffffff ;  /* 0x7fffffff00038802 */ /* 0x000fe20000000f00 */
[----:B------:R-:W-:Y:S06]  /*1280*/  @!P0 BRA `(.L_x_23) ;  /* 0x0000000000348947 */ /* 0x000fec0003800000 */
[----:B------:R-:W-:-:S13]  /*1290*/  FSETP.GTU.FTZ.AND P0, PT, |R0|, +INF , PT ;  /* 0x7f8000000000780b */ /* 0x000fda0003f1c200 */
[----:B------:R-:W-:Y:S01]  /*12a0*/  @P0 FADD.FTZ R3, R0, 1 ;  /* 0x3f80000000030421 */ /* 0x000fe20000010000 */
[----:B------:R-:W-:Y:S06]  /*12b0*/  @P0 BRA `(.L_x_23) ;  /* 0x0000000000280947 */ /* 0x000fec0003800000 */
[----:B------:R-:W-:-:S13]  /*12c0*/  FSETP.NEU.FTZ.AND P0, PT, |R0|, +INF , PT ;  /* 0x7f8000000000780b */ /* 0x000fda0003f1d200 */
[----:B------:R-:W-:-:S04]  /*12d0*/  @P0 FFMA R7, R0, 1.84467440737095516160e+19, RZ ;  /* 0x5f80000000070823 */ /* 0x000fc800000000ff */
[----:B------:R-:W0:Y:S02]  /*12e0*/  @P0 MUFU.RSQ R8, R7 ;  /* 0x0000000700080308 */ /* 0x000e240000001400 */
[----:B0-----:R-:W-:Y:S01]  /*12f0*/  @P0 FMUL.FTZ R10, R7, R8 ;  /* 0x00000008070a0220 */ /* 0x001fe20000410000 */
[----:B------:R-:W-:-:S03]  /*1300*/  @P0 FMUL.FTZ R8, R8, 0.5 ;  /* 0x3f00000008080820 */ /* 0x000fc60000410000 */
[----:B------:R-:W-:-:S04]  /*1310*/  @P0 FADD.FTZ R3, -R10, -RZ ;  /* 0x800000ff0a030221 */ /* 0x000fc80000010100 */
[----:B------:R-:W-:Y:S01]  /*1320*/  @P0 FFMA R11, R10, R3, R7 ;  /* 0x000000030a0b0223 */ /* 0x000fe20000000007 */
[----:B------:R-:W-:-:S03]  /*1330*/  @!P0 MOV R3, R0 ;  /* 0x0000000000038202 */ /* 0x000fc60000000f00 */
[----:B------:R-:W-:-:S04]  /*1340*/  @P0 FFMA R8, R11, R8, R10 ;  /* 0x000000080b080223 */ /* 0x000fc8000000000a */
[----:B------:R-:W-:-:S07]  /*1350*/  @P0 FMUL.FTZ R3, R8, 2.3283064365386962891e-10 ;  /* 0x2f80000008030820 */ /* 0x000fce0000410000 */
.L_x_23:
[----:B------:R-:W-:Y:S01]  /*1360*/  HFMA2 R11, -RZ, RZ, 0, 0 ;  /* 0x00000000ff0b7431 */ /* 0x000fe200000001ff */
[----:B------:R-:W-:Y:S02]  /*1370*/  MOV R10, R12 ;  /* 0x0000000c000a7202 */ /* 0x000fe40000000f00 */
[----:B------:R-:W-:Y:S02]  /*1380*/  MOV R7, R3 ;  /* 0x0000000300077202 */ /* 0x000fe40000000f00 */
[----:B------:R-:W-:Y:S05]  /*1390*/  RET.REL.NODEC R10 `(_Z2bsPfS_S_i) ;  /* 0xffffffec0a187950 */ /* 0x000fea0003c3ffff */
        .weak           $__internal_2_$__cuda_sm3x_div_rn_noftz_f32_slowpath
        .type           $__internal_2_$__cuda_sm3x_div_rn_noftz_f32_slowpath,@function
        .size           $__internal_2_$__cuda_sm3x_div_rn_noftz_f32_slowpath,(.L_x_38 - $__internal_2_$__cuda_sm3x_div_rn_noftz_f32_slowpath)
$__internal_2_$__cuda_sm3x_div_rn_noftz_f32_slowpath:
[----:B------:R-:W-:Y:S01]  /*13a0*/  SHF.R.U32.HI R11, RZ, 0x17, R3 ;  /* 0x00000017ff0b7819 */ /* 0x000fe20000011603 */
[----:B------:R-:W-:Y:S01]  /*13b0*/  BSSY.RECONVERGENT B1, `(.L_x_24) ;  /* 0x0000062000017945 */ /* 0x000fe20003800200 */
[----:B------:R-:W-:Y:S02]  /*13c0*/  SHF.R.U32.HI R10, RZ, 0x17, R0 ;  /* 0x00000017ff0a7819 */ /* 0x000fe40000011600 */
[----:B------:R-:W-:Y:S02]  /*13d0*/  LOP3.LUT R11, R11, 0xff, RZ, 0xc0, !PT ;  /* 0x000000ff0b0b7812 */ /* 0x000fe400078ec0ff */
[----:B------:R-:W-:Y:S02]  /*13e0*/  LOP3.LUT R14, R10, 0xff, RZ, 0xc0, !PT ;  /* 0x000000ff0a0e7812 */ /* 0x000fe400078ec0ff */
[----:B------:R-:W-:-:S03]  /*13f0*/  IADD3 R13, PT, PT, R11, -0x1, RZ ;  /* 0xffffffff0b0d7810 */ /* 0x000fc60007ffe0ff */
[----:B------:R-:W-:Y:S01]  /*1400*/  VIADD R12, R14, 0xffffffff ;  /* 0xffffffff0e0c7836 */ /* 0x000fe20000000000 */
[----:B------:R-:W-:-:S04]  /*1410*/  ISETP.GT.U32.AND P0, PT, R13, 0xfd, PT ;  /* 0x000000fd0d00780c */ /* 0x000fc80003f04070 */
[----:B------:R-:W-:-:S13]  /*1420*/  ISETP.GT.U32.OR P0, PT, R12, 0xfd, P0 ;  /* 0x000000fd0c00780c */ /* 0x000fda0000704470 */
[----:B------:R-:W-:Y:S01]  /*1430*/  @!P0 MOV R10, RZ ;  /* 0x000000ff000a8202 */ /* 0x000fe20000000f00 */
[----:B------:R-:W-:Y:S06]  /*1440*/  @!P0 BRA `(.L_x_25) ;  /* 0x00000000005c8947 */ /* 0x000fec0003800000 */
[----:B------:R-:W-:Y:S02]  /*1450*/  FSETP.GTU.FTZ.AND P0, PT, |R0|, +INF , PT ;  /* 0x7f8000000000780b */ /* 0x000fe40003f1c200 */
[----:B------:R-:W-:-:S04]  /*1460*/  FSETP.GTU.FTZ.AND P1, PT, |R3|, +INF , PT ;  /* 0x7f8000000300780b */ /* 0x000fc80003f3c200 */
[----:B------:R-:W-:-:S13]  /*1470*/  PLOP3.LUT P0, PT, P0, P1, PT, 0xf8, 0x8f ;  /* 0x00000000008f781c */ /* 0x000fda0000703f70 */
[----:B------:R-:W-:Y:S05]  /*1480*/  @P0 BRA `(.L_x_26) ;  /* 0x00000004004c0947 */ /* 0x000fea0003800000 */
[----:B------:R-:W-:-:S13]  /*1490*/  LOP3.LUT P0, RZ, R3, 0x7fffffff, R0, 0xc8, !PT ;  /* 0x7fffffff03ff7812 */ /* 0x000fda000780c800 */
[----:B------:R-:W-:Y:S05]  /*14a0*/  @!P0 BRA `(.L_x_27) ;  /* 0x00000004003c8947 */ /* 0x000fea0003800000 */
[C---:B------:R-:W-:Y:S02]  /*14b0*/  FSETP.NEU.FTZ.AND P2, PT, |R0|.reuse, +INF , PT ;  /* 0x7f8000000000780b */ /* 0x040fe40003f5d200 */
[----:B------:R-:W-:Y:S02]  /*14c0*/  FSETP.NEU.FTZ.AND P1, PT, |R3|, +INF , PT ;  /* 0x7f8000000300780b */ /* 0x000fe40003f3d200 */
[----:B------:R-:W-:-:S11]  /*14d0*/  FSETP.NEU.FTZ.AND P0, PT, |R0|, +INF , PT ;  /* 0x7f8000000000780b */ /* 0x000fd60003f1d200 */
[----:B------:R-:W-:Y:S05]  /*14e0*/  @!P1 BRA !P2, `(.L_x_27) ;  /* 0x00000004002c9947 */ /* 0x000fea0005000000 */
[----:B------:R-:W-:-:S04]  /*14f0*/  LOP3.LUT P2, RZ, R0, 0x7fffffff, RZ, 0xc0, !PT ;  /* 0x7fffffff00ff7812 */ /* 0x000fc8000784c0ff */
[----:B------:R-:W-:-:S13]  /*1500*/  PLOP3.LUT P1, PT, P1, P2, PT, 0x2f, 0xf2 ;  /* 0x0000000000f2781c */ /* 0x000fda0000f24577 */
[----:B------:R-:W-:Y:S05]  /*1510*/  @P1 BRA `(.L_x_28) ;  /* 0x0000000400181947 */ /* 0x000fea0003800000 */
[----:B------:R-:W-:-:S04]  /*1520*/  LOP3.LUT P1, RZ, R3, 0x7fffffff, RZ, 0xc0, !PT ;  /* 0x7fffffff03ff7812 */ /* 0x000fc8000782c0ff */
[----:B------:R-:W-:-:S13]  /*1530*/  PLOP3.LUT P0, PT, P0, P1, PT, 0x2f, 0xf2 ;  /* 0x0000000000f2781c */ /* 0x000fda0000702577 */
[----:B------:R-:W-:Y:S05]  /*1540*/  @P0 BRA `(.L_x_29) ;  /* 0x0000000400000947 */ /* 0x000fea0003800000 */
[----:B------:R-:W-:Y:S02]  /*1550*/  ISETP.GE.AND P0, PT, R12, RZ, PT ;  /* 0x000000ff0c00720c */ /* 0x000fe40003f06270 */
[----:B------:R-:W-:-:S11]  /*1560*/  ISETP.GE.AND P1, PT, R13, RZ, PT ;  /* 0x000000ff0d00720c */ /* 0x000fd60003f26270 */
[----:B------:R-:W-:Y:S01]  /*1570*/  @P0 MOV R10, RZ ;  /* 0x000000ff000a0202 */ /* 0x000fe20000000f00 */
[----:B------:R-:W-:Y:S01]  /*1580*/  @!P0 FFMA R0, R0, 1.84467440737095516160e+19, RZ ;  /* 0x5f80000000008823 */ /* 0x000fe200000000ff */
[----:B------:R-:W-:Y:S01]  /*1590*/  @!P0 MOV R10, 0xffffffc0 ;  /* 0xffffffc0000a8802 */ /* 0x000fe20000000f00 */
[----:B------:R-:W-:-:S03]  /*15a0*/  @!P1 FFMA R3, R3, 1.84467440737095516160e+19, RZ ;  /* 0x5f80000003039823 */ /* 0x000fc600000000ff */
[----:B------:R-:W-:-:S07]  /*15b0*/  @!P1 IADD3 R10, PT, PT, R10, 0x40, RZ ;  /* 0x000000400a0a9810 */ /* 0x000fce0007ffe0ff */
.L_x_25:
[----:B------:R-:W-:Y:S01]  /*15c0*/  LEA R12, R11, 0xc0800000, 0x17 ;  /* 0xc08000000b0c7811 */ /* 0x000fe200078eb8ff */
[----:B------:R-:W-:Y:S03]  /*15d0*/  BSSY.RECONVERGENT B2, `(.L_x_30) ;  /* 0x0000036000027945 */ /* 0x000fe60003800200 */
[----:B------:R-:W-:Y:S02]  /*15e0*/  IADD3 R12, PT, PT, -R12, R3, RZ ;  /* 0x000000030c0c7210 */ /* 0x000fe40007ffe1ff */
[----:B------:R-:W-:Y:S02]  /*15f0*/  IADD3 R3, PT, PT, R14, -0x7f, RZ ;  /* 0xffffff810e037810 */ /* 0x000fe40007ffe0ff */
[----:B------:R-:W0:Y:S01]  /*1600*/  MUFU.RCP R13, R12 ;  /* 0x0000000c000d7308 */ /* 0x000e220000001000 */
[----:B------:R-:W-:Y:S01]  /*1610*/  FADD.FTZ R15, -R12, -RZ ;  /* 0x800000ff0c0f7221 */ /* 0x000fe20000010100 */
[C---:B------:R-:W-:Y:S01]  /*1620*/  IADD3 R11, PT, PT, R3.reuse, 0x7f, -R11 ;  /* 0x0000007f030b7810 */ /* 0x040fe20007ffe80b */
[----:B------:R-:W-:-:S03]  /*1630*/  IMAD R0, R3, -0x800000, R0 ;  /* 0xff80000003007824 */ /* 0x000fc600078e0200 */
[----:B------:R-:W-:Y:S01]  /*1640*/  IADD3 R11, PT, PT, R11, R10, RZ ;  /* 0x0000000a0b0b7210 */ /* 0x000fe20007ffe0ff */
[----:B0-----:R-:W-:-:S04]  /*1650*/  FFMA R14, R13, R15, 1 ;  /* 0x3f8000000d0e7423 */ /* 0x001fc8000000000f */
[----:B------:R-:W-:-:S04]  /*1660*/  FFMA R16, R13, R14, R13 ;  /* 0x0000000e0d107223 */ /* 0x000fc8000000000d */
[----:B------:R-:W-:-:S04]  /*1670*/  FFMA R13, R0, R16, RZ ;  /* 0x00000010000d7223 */ /* 0x000fc800000000ff */
[----:B------:R-:W-:-:S04]  /*1680*/  FFMA R14, R15, R13, R0 ;  /* 0x0000000d0f0e7223 */ /* 0x000fc80000000000 */
[----:B------:R-:W-:-:S04]  /*1690*/  FFMA R13, R16, R14, R13 ;  /* 0x0000000e100d7223 */ /* 0x000fc8000000000d */
[----:B------:R-:W-:-:S04]  /*16a0*/  FFMA R14, R15, R13, R0 ;  /* 0x0000000d0f0e7223 */ /* 0x000fc80000000000 */
[----:B------:R-:W-:-:S05]  /*16b0*/  FFMA R0, R16, R14, R13 ;  /* 0x0000000e10007223 */ /* 0x000fca000000000d */
[----:B------:R-:W-:-:S04]  /*16c0*/  SHF.R.U32.HI R3, RZ, 0x17, R0 ;  /* 0x00000017ff037819 */ /* 0x000fc80000011600 */
[----:B------:R-:W-:-:S05]  /*16d0*/  LOP3.LUT R3, R3, 0xff, RZ, 0xc0, !PT ;  /* 0x000000ff03037812 */ /* 0x000fca00078ec0ff */
[----:B------:R-:W-:-:S05]  /*16e0*/  IMAD.IADD R15, R3, 0x1, R11 ;  /* 0x00000001030f7824 */ /* 0x000fca00078e020b */
[----:B------:R-:W-:-:S04]  /*16f0*/  IADD3 R3, PT, PT, R15, -0x1, RZ ;  /* 0xffffffff0f037810 */ /* 0x000fc80007ffe0ff */
[----:B------:R-:W-:-:S13]  /*1700*/  ISETP.GE.U32.AND P0, PT, R3, 0xfe, PT ;  /* 0x000000fe0300780c */ /* 0x000fda0003f06070 */
[----:B------:R-:W-:Y:S05]  /*1710*/  @!P0 BRA `(.L_x_31) ;  /* 0x0000000000808947 */ /* 0x000fea0003800000 */
[----:B------:R-:W-:-:S13]  /*1720*/  ISETP.GT.AND P0, PT, R15, 0xfe, PT ;  /* 0x000000fe0f00780c */ /* 0x000fda0003f04270 */
[----:B------:R-:W-:Y:S05]  /*1730*/  @P0 BRA `(.L_x_32) ;  /* 0x00000000006c0947 */ /* 0x000fea0003800000 */
[----:B------:R-:W-:-:S13]  /*1740*/  ISETP.GE.AND P0, PT, R15, 0x1, PT ;  /* 0x000000010f00780c */ /* 0x000fda0003f06270 */
[----:B------:R-:W-:Y:S05]  /*1750*/  @P0 BRA `(.L_x_33) ;  /* 0x0000000000740947 */ /* 0x000fea0003800000 */
[----:B------:R-:W-:Y:S02]  /*1760*/  ISETP.GE.AND P0, PT, R15, -0x18, PT ;  /* 0xffffffe80f00780c */ /* 0x000fe40003f06270 */
[----:B------:R-:W-:-:S11]  /*1770*/  LOP3.LUT R0, R0, 0x80000000, RZ, 0xc0, !PT ;  /* 0x8000000000007812 */ /* 0x000fd600078ec0ff */
[----:B------:R-:W-:Y:S05]  /*1780*/  @!P0 BRA `(.L_x_33) ;  /* 0x0000000000688947 */ /* 0x000fea0003800000 */
[CCC-:B------:R-:W-:Y:S01]  /*1790*/  FFMA.RZ R3, R16.reuse, R14.reuse, R13.reuse ;  /* 0x0000000e10037223 */ /* 0x1c0fe2000000c00d */
[C---:B------:R-:W-:Y:S01]  /*17a0*/  IADD3 R12, PT, PT, R15.reuse, 0x20, RZ ;  /* 0x000000200f0c7810 */ /* 0x040fe20007ffe0ff */
[CCC-:B------:R-:W-:Y:S01]  /*17b0*/  FFMA.RM R10, R16.reuse, R14.reuse, R13.reuse ;  /* 0x0000000e100a7223 */ /* 0x1c0fe2000000400d */
[----:B------:R-:W-:Y:S02]  /*17c0*/  ISETP.NE.AND P2, PT, R15, RZ, PT ;  /* 0x000000ff0f00720c */ /* 0x000fe40003f45270 */
[----:B------:R-:W-:Y:S01]  /*17d0*/  LOP3.LUT R11, R3, 0x7fffff, RZ, 0xc0, !PT ;  /* 0x007fffff030b7812 */ /* 0x000fe200078ec0ff */
[----:B------:R-:W-:Y:S01]  /*17e0*/  FFMA.RP R3, R16, R14, R13 ;  /* 0x0000000e10037223 */ /* 0x000fe2000000800d */
[----:B------:R-:W-:Y:S02]  /*17f0*/  ISETP.NE.AND P1, PT, R15, RZ, PT ;  /* 0x000000ff0f00720c */ /* 0x000fe40003f25270 */
[----:B------:R-:W-:Y:S02]  /*1800*/  LOP3.LUT R11, R11, 0x800000, RZ, 0xfc, !PT ;  /* 0x008000000b0b7812 */ /* 0x000fe400078efcff */
[----:B------:R-:W-:-:S02]  /*1810*/  IADD3 R13, PT, PT, -R15, RZ, RZ ;  /* 0x000000ff0f0d7210 */ /* 0x000fc40007ffe1ff */
[----:B------:R-:W-:Y:S02]  /*1820*/  SHF.L.U32 R12, R11, R12, RZ ;  /* 0x0000000c0b0c7219 */ /* 0x000fe400000006ff */
[----:B------:R-:W-:Y:S02]  /*1830*/  FSETP.NEU.FTZ.AND P0, PT, R3, R10, PT ;  /* 0x0000000a0300720b */ /* 0x000fe40003f1d000 */
[----:B------:R-:W-:Y:S02]  /*1840*/  SEL R10, R13, RZ, P2 ;  /* 0x000000ff0d0a7207 */ /* 0x000fe40001000000 */
[----:B------:R-:W-:Y:S02]  /*1850*/  ISETP.NE.AND P1, PT, R12, RZ, P1 ;  /* 0x000000ff0c00720c */ /* 0x000fe40000f25270 */
[----:B------:R-:W-:Y:S02]  /*1860*/  SHF.R.U32.HI R10, RZ, R10, R11 ;  /* 0x0000000aff0a7219 */ /* 0x000fe4000001160b */
[----:B------:R-:W-:-:S02]  /*1870*/  PLOP3.LUT P0, PT, P0, P1, PT, 0xf8, 0x8f ;  /* 0x00000000008f781c */ /* 0x000fc40000703f70 */
[----:B------:R-:W-:Y:S02]  /*1880*/  SHF.R.U32.HI R12, RZ, 0x1, R10 ;  /* 0x00000001ff0c7819 */ /* 0x000fe4000001160a */
[----:B------:R-:W-:-:S04]  /*1890*/  SEL R3, RZ, 0x1, !P0 ;  /* 0x00000001ff037807 */ /* 0x000fc80004000000 */
[----:B------:R-:W-:-:S04]  /*18a0*/  LOP3.LUT R3, R3, 0x1, R12, 0xf8, !PT ;  /* 0x0000000103037812 */ /* 0x000fc800078ef80c */
[----:B------:R-:W-:-:S04]  /*18b0*/  LOP3.LUT R3, R3, R10, RZ, 0xc0, !PT ;  /* 0x0000000a03037212 */ /* 0x000fc800078ec0ff */
[----:B------:R-:W-:-:S04]  /*18c0*/  IADD3 R3, PT, PT, R12, R3, RZ ;  /* 0x000000030c037210 */ /* 0x000fc80007ffe0ff */
[----:B------:R-:W-:Y:S01]  /*18d0*/  LOP3.LUT R0, R3, R0, RZ, 0xfc, !PT ;  /* 0x0000000003007212 */ /* 0x000fe200078efcff */
[----:B------:R-:W-:Y:S06]  /*18e0*/  BRA `(.L_x_33) ;  /* 0x0000000000107947 */ /* 0x000fec0003800000 */
.L_x_32:
[----:B------:R-:W-:-:S04]  /*18f0*/  LOP3.LUT R0, R0, 0x80000000, RZ, 0xc0, !PT ;  /* 0x8000000000007812 */ /* 0x000fc800078ec0ff */
[----:B------:R-:W-:Y:S01]  /*1900*/  LOP3.LUT R0, R0, 0x7f800000, RZ, 0xfc, !PT ;  /* 0x7f80000000007812 */ /* 0x000fe200078efcff */
[----:B------:R-:W-:Y:S06]  /*1910*/  BRA `(.L_x_33) ;  /* 0x0000000000047947 */ /* 0x000fec0003800000 */
.L_x_31:
[----:B------:R-:W-:-:S07]  /*1920*/  LEA R0, R11, R0, 0x17 ;  /* 0x000000000b007211 */ /* 0x000fce00078eb8ff */
.L_x_33:
[----:B------:R-:W-:Y:S05]  /*1930*/  BSYNC.RECONVERGENT B2 ;  /* 0x0000000000027941 */ /* 0x000fea0003800200 */
.L_x_30:
[----:B------:R-:W-:Y:S05]  /*1940*/  BRA `(.L_x_34) ;  /* 0x0000000000207947 */ /* 0x000fea0003800000 */
.L_x_29:
[----:B------:R-:W-:-:S04]  /*1950*/  LOP3.LUT R0, R3, 0x80000000, R0, 0x48, !PT ;  /* 0x8000000003007812 */ /* 0x000fc800078e4800 */
[----:B------:R-:W-:Y:S01]  /*1960*/  LOP3.LUT R0, R0, 0x7f800000, RZ, 0xfc, !PT ;  /* 0x7f80000000007812 */ /* 0x000fe200078efcff */
[----:B------:R-:W-:Y:S06]  /*1970*/  BRA `(.L_x_34) ;  /* 0x0000000000147947 */ /* 0x000fec0003800000 */
.L_x_28:
[----:B------:R-:W-:Y:S01]  /*1980*/  LOP3.LUT R0, R3, 0x80000000, R0, 0x48, !PT ;  /* 0x8000000003007812 */ /* 0x000fe200078e4800 */
[----:B------:R-:W-:Y:S06]  /*1990*/  BRA `(.L_x_34) ;  /* 0x00000000000c7947 */ /* 0x000fec0003800000 */
.L_x_27:
[----:B------:R-:W0:Y:S01]  /*19a0*/  MUFU.RSQ R0, -QNAN ;  /* 0xffc0000000007908 */ /* 0x000e220000001400 */
[----:B------:R-:W-:Y:S05]  /*19b0*/  BRA `(.L_x_34) ;  /* 0x0000000000047947 */ /* 0x000fea0003800000 */
.L_x_26:
[----:B------:R-:W-:-:S07]  /*19c0*/  FADD.FTZ R0, R0, R3 ;  /* 0x0000000300007221 */ /* 0x000fce0000010000 */
.L_x_34:
[----:B------:R-:W-:Y:S05]  /*19d0*/  BSYNC.RECONVERGENT B1 ;  /* 0x0000000000017941 */ /* 0x000fea0003800200 */
.L_x_24:
[----:B------:R-:W-:Y:S01]  /*19e0*/  HFMA2 R11, -RZ, RZ, 0, 0 ;  /* 0x00000000ff0b7431 */ /* 0x000fe200000001ff */
[----:B------:R-:W-:-:S04]  /*19f0*/  MOV R10, R8 ;  /* 0x00000008000a7202 */ /* 0x000fc80000000f00 */
[----:B0-----:R-:W-:Y:S05]  /*1a00*/  RET.REL.NODEC R10 `(_Z2bsPfS_S_i) ;  /* 0xffffffe40a7c7950 */ /* 0x001fea0003c3ffff */
.L_x_35:
[----:B------:R-:W-:-:S00]  /*1a10*/  BRA `(.L_x_35) ;  /* 0xfffffffc00fc7947 */ /* 0x000fc0000383ffff */
[----:B------:R-:W-:-:S00]  /*1a20*/  NOP ;  /* 0x0000000000007918 */ /* 0x000fc00000000000 */
        /* <DEDUP_REMOVED lines=13> */
.L_x_38:


//--------------------- .nv.shared.reserved.0     --------------------------
	.section	.nv.shared.reserved.0,"aw",@nobits
	.weak		__nv_reservedSMEM_offset_0_alias
	.size		__nv_reservedSMEM_offset_0_alias, 0, 64
	.other		__nv_reservedSMEM_offset_0_alias,@"STO_CUDA_RESERVED_SHARED STV_DEFAULT"
__nv_reservedSMEM_offset_0_alias:
	.zero		0
	.zero		64


//--------------------- .nv.constant0._Z2bsPfS_S_i --------------------------
	.section	.nv.constant0._Z2bsPfS_S_i,"a",@progbits
	.sectionflags	@""
	.align	4
.nv.constant0._Z2bsPfS_S_i:
	.zero		924


//--------------------- SYMBOLS --------------------------

	.type		.nv.reservedSmem.offset0,@object
	.size		.nv.reservedSmem.offset0,0x4
